//
// Generated by NVIDIA NVVM Compiler
//
// Compiler Build ID: CL-36424714
// Cuda compilation tools, release 13.0, V13.0.88
// Based on NVVM 20.0.0
//

.version 9.0
.target sm_100
.address_size 64

	// .globl	_Z24diagnostic_mma_layout_v2v
.extern .func  (.param .b32 func_retval0) vprintf
(
	.param .b64 vprintf_param_0,
	.param .b64 vprintf_param_1
)
;
// _ZZ24diagnostic_mma_layout_v2vE2As has been demoted
// _ZZ24diagnostic_mma_layout_v2vE2Bs has been demoted
// _ZZ24diagnostic_mma_layout_v2vE16output_by_thread has been demoted
.global .align 1 .b8 $str[36] = {76, 97, 110, 101, 32, 37, 50, 100, 58, 32, 91, 37, 46, 48, 102, 44, 32, 37, 46, 48, 102, 44, 32, 37, 46, 48, 102, 44, 32, 37, 46, 48, 102, 93, 10};
.global .align 1 .b8 $str$1[30] = {10, 61, 61, 61, 32, 79, 114, 103, 97, 110, 105, 122, 101, 100, 32, 98, 121, 32, 116, 104, 114, 101, 97, 100, 32, 61, 61, 61, 10};
.global .align 1 .b8 $str$2[37] = {84, 37, 48, 50, 100, 58, 32, 91, 37, 54, 46, 48, 102, 44, 32, 37, 54, 46, 48, 102, 44, 32, 37, 54, 46, 48, 102, 44, 32, 37, 54, 46, 48, 102, 93, 10};
.global .align 1 .b8 $str$3[48] = {10, 61, 61, 61, 32, 65, 116, 116, 101, 109, 112, 116, 105, 110, 103, 32, 116, 111, 32, 114, 101, 99, 111, 110, 115, 116, 114, 117, 99, 116, 32, 49, 54, 120, 56, 32, 111, 117, 116, 112, 117, 116, 32, 61, 61, 61, 10};
.global .align 1 .b8 $str$4[84] = {69, 120, 112, 101, 99, 116, 101, 100, 58, 32, 101, 97, 99, 104, 32, 114, 111, 119, 32, 115, 104, 111, 117, 108, 100, 32, 115, 117, 109, 32, 116, 111, 32, 40, 114, 111, 119, 42, 49, 54, 32, 43, 32, 48, 41, 32, 43, 32, 40, 114, 111, 119, 42, 49, 54, 32, 43, 32, 49, 41, 32, 43, 32, 46, 46, 46, 32, 43, 32, 40, 114, 111, 119, 42, 49, 54, 32, 43, 32, 49, 53, 41, 10};
.global .align 1 .b8 $str$5[57] = {87, 104, 105, 99, 104, 32, 101, 113, 117, 97, 108, 115, 58, 32, 114, 111, 119, 42, 49, 54, 42, 49, 54, 32, 43, 32, 40, 48, 43, 49, 43, 46, 46, 46, 43, 49, 53, 41, 32, 61, 32, 114, 111, 119, 42, 50, 53, 54, 32, 43, 32, 49, 50, 48, 10, 10};
.global .align 1 .b8 $str$6[28] = {82, 111, 119, 32, 37, 50, 100, 32, 101, 120, 112, 101, 99, 116, 101, 100, 32, 115, 117, 109, 58, 32, 37, 46, 48, 102, 10};

.visible .entry _Z24diagnostic_mma_layout_v2v()
{
	.local .align 8 .b8 	__local_depot0[40];
	.reg .b64 	%SP;
	.reg .b64 	%SPL;
	.reg .pred 	%p<16>;
	.reg .b16 	%rs<8>;
	.reg .b32 	%r<215>;
	.reg .b32 	%f<51>;
	.reg .b64 	%rd<36>;
	.reg .b64 	%fd<37>;
	// demoted variable
	.shared .align 2 .b8 _ZZ24diagnostic_mma_layout_v2vE2As[512];
	// demoted variable
	.shared .align 2 .b8 _ZZ24diagnostic_mma_layout_v2vE2Bs[256];
	// demoted variable
	.shared .align 4 .b8 _ZZ24diagnostic_mma_layout_v2vE16output_by_thread[512];
	mov.u64 	%SPL, __local_depot0;
	cvta.local.u64 	%SP, %SPL;
	add.u64 	%rd2, %SP, 0;
	add.u64 	%rd1, %SPL, 0;
	mov.u32 	%r1, %tid.x;
	setp.gt.u32 	%p1, %r1, 255;
	@%p1 bra 	$L__BB0_7;
	mov.u32 	%r2, %ntid.x;
	add.s32 	%r56, %r1, %r2;
	max.u32 	%r57, %r56, 256;
	setp.lt.u32 	%p2, %r56, 256;
	selp.u32 	%r58, 1, 0, %p2;
	add.s32 	%r59, %r56, %r58;
	sub.s32 	%r60, %r57, %r59;
	div.u32 	%r61, %r60, %r2;
	add.s32 	%r3, %r61, %r58;
	and.b32  	%r62, %r3, 3;
	setp.eq.s32 	%p3, %r62, 3;
	mov.u32 	%r202, %r1;
	@%p3 bra 	$L__BB0_4;
	shl.b32 	%r63, %r1, 1;
	mov.u32 	%r64, _ZZ24diagnostic_mma_layout_v2vE2As;
	add.s32 	%r200, %r64, %r63;
	shl.b32 	%r5, %r2, 1;
	add.s32 	%r65, %r3, 1;
	and.b32  	%r66, %r65, 3;
	neg.s32 	%r199, %r66;
	mov.u32 	%r202, %r1;
$L__BB0_3:
	.pragma "nounroll";
	and.b32  	%r67, %r202, 255;
	cvt.rn.f32.u32 	%f5, %r67;
	// begin inline asm
	{  cvt.rn.f16.f32 %rs2, %f5;}

	// end inline asm
	st.shared.u16 	[%r200], %rs2;
	add.s32 	%r202, %r202, %r2;
	add.s32 	%r200, %r200, %r5;
	add.s32 	%r199, %r199, 1;
	setp.ne.s32 	%p4, %r199, 0;
	@%p4 bra 	$L__BB0_3;
$L__BB0_4:
	setp.lt.u32 	%p5, %r3, 3;
	@%p5 bra 	$L__BB0_7;
	shl.b32 	%r14, %r2, 1;
	add.s32 	%r209, %r202, %r14;
	shl.b32 	%r16, %r2, 2;
	mad.lo.s32 	%r208, %r2, 3, %r202;
	add.s32 	%r207, %r2, %r202;
	shl.b32 	%r68, %r202, 1;
	mov.u32 	%r69, _ZZ24diagnostic_mma_layout_v2vE2As;
	add.s32 	%r206, %r69, %r68;
	shl.b32 	%r20, %r2, 3;
	mul.lo.s32 	%r21, %r2, 6;
$L__BB0_6:
	and.b32  	%r70, %r202, 255;
	cvt.rn.f32.u32 	%f6, %r70;
	// begin inline asm
	{  cvt.rn.f16.f32 %rs3, %f6;}

	// end inline asm
	st.shared.u16 	[%r206], %rs3;
	add.s32 	%r71, %r202, %r2;
	and.b32  	%r72, %r207, 255;
	cvt.rn.f32.u32 	%f7, %r72;
	// begin inline asm
	{  cvt.rn.f16.f32 %rs4, %f7;}

	// end inline asm
	add.s32 	%r73, %r206, %r14;
	st.shared.u16 	[%r73], %rs4;
	add.s32 	%r74, %r71, %r2;
	and.b32  	%r75, %r209, 255;
	cvt.rn.f32.u32 	%f8, %r75;
	// begin inline asm
	{  cvt.rn.f16.f32 %rs5, %f8;}

	// end inline asm
	add.s32 	%r76, %r206, %r16;
	st.shared.u16 	[%r76], %rs5;
	add.s32 	%r77, %r74, %r2;
	and.b32  	%r78, %r208, 255;
	cvt.rn.f32.u32 	%f9, %r78;
	// begin inline asm
	{  cvt.rn.f16.f32 %rs6, %f9;}

	// end inline asm
	add.s32 	%r79, %r206, %r21;
	st.shared.u16 	[%r79], %rs6;
	add.s32 	%r202, %r77, %r2;
	add.s32 	%r209, %r209, %r16;
	add.s32 	%r208, %r208, %r16;
	add.s32 	%r207, %r207, %r16;
	add.s32 	%r206, %r206, %r20;
	setp.lt.u32 	%p6, %r202, 256;
	@%p6 bra 	$L__BB0_6;
$L__BB0_7:
	setp.gt.u32 	%p7, %r1, 127;
	@%p7 bra 	$L__BB0_14;
	mov.f32 	%f10, 0f3F800000;
	// begin inline asm
	{  cvt.rn.f16.f32 %rs7, %f10;}

	// end inline asm
	mov.u32 	%r22, %ntid.x;
	add.s32 	%r80, %r1, %r22;
	max.u32 	%r81, %r80, 128;
	setp.lt.u32 	%p8, %r80, 128;
	selp.u32 	%r82, 1, 0, %p8;
	add.s32 	%r83, %r80, %r82;
	sub.s32 	%r84, %r81, %r83;
	div.u32 	%r85, %r84, %r22;
	add.s32 	%r23, %r85, %r82;
	and.b32  	%r86, %r23, 3;
	setp.eq.s32 	%p9, %r86, 3;
	mov.u32 	%r212, %r1;
	@%p9 bra 	$L__BB0_11;
	add.s32 	%r87, %r23, 1;
	and.b32  	%r88, %r87, 3;
	shl.b32 	%r89, %r1, 1;
	mov.u32 	%r90, _ZZ24diagnostic_mma_layout_v2vE2Bs;
	add.s32 	%r204, %r90, %r89;
	shl.b32 	%r25, %r22, 1;
	neg.s32 	%r203, %r88;
	mad.lo.s32 	%r212, %r22, %r88, %r1;
$L__BB0_10:
	.pragma "nounroll";
	st.shared.u16 	[%r204], %rs7;
	add.s32 	%r204, %r204, %r25;
	add.s32 	%r203, %r203, 1;
	setp.ne.s32 	%p10, %r203, 0;
	@%p10 bra 	$L__BB0_10;
$L__BB0_11:
	setp.lt.u32 	%p11, %r23, 3;
	@%p11 bra 	$L__BB0_14;
	shl.b32 	%r33, %r22, 2;
	shl.b32 	%r34, %r22, 1;
	shl.b32 	%r91, %r212, 1;
	mov.u32 	%r92, _ZZ24diagnostic_mma_layout_v2vE2Bs;
	add.s32 	%r211, %r92, %r91;
	shl.b32 	%r36, %r22, 3;
	mul.lo.s32 	%r37, %r22, 6;
$L__BB0_13:
	st.shared.u16 	[%r211], %rs7;
	add.s32 	%r93, %r211, %r34;
	st.shared.u16 	[%r93], %rs7;
	add.s32 	%r94, %r211, %r33;
	st.shared.u16 	[%r94], %rs7;
	add.s32 	%r95, %r211, %r37;
	st.shared.u16 	[%r95], %rs7;
	add.s32 	%r212, %r212, %r33;
	add.s32 	%r211, %r211, %r36;
	setp.lt.u32 	%p12, %r212, 128;
	@%p12 bra 	$L__BB0_13;
$L__BB0_14:
	bar.sync 	0;
	mov.u32 	%r100, _ZZ24diagnostic_mma_layout_v2vE2As;
	// begin inline asm
	ldmatrix.sync.aligned.m8n8.x4.shared.b16 {%r96, %r97, %r98, %r99}, [%r100];

	// end inline asm
	mov.u32 	%r103, _ZZ24diagnostic_mma_layout_v2vE2Bs;
	// begin inline asm
	ldmatrix.sync.aligned.m8n8.x2.shared.b16 {%r101, %r102}, [%r103];

	// end inline asm
	mov.f32 	%f18, 0f00000000;
	// begin inline asm
	mma.sync.aligned.m16n8k16.row.col.f32.f16.f16.f32 {%f11, %f12, %f13, %f14}, {%r96, %r97, %r98, %r99}, {%r101, %r102}, {%f18, %f18, %f18, %f18};

	// end inline asm
	setp.gt.u32 	%p13, %r1, 31;
	@%p13 bra 	$L__BB0_16;
	and.b32  	%r110, %r1, 31;
	cvt.f64.f32 	%fd1, %f11;
	cvt.f64.f32 	%fd2, %f12;
	cvt.f64.f32 	%fd3, %f13;
	cvt.f64.f32 	%fd4, %f14;
	st.local.u32 	[%rd1], %r110;
	st.local.f64 	[%rd1+8], %fd1;
	st.local.f64 	[%rd1+16], %fd2;
	st.local.f64 	[%rd1+24], %fd3;
	st.local.f64 	[%rd1+32], %fd4;
	mov.u64 	%rd3, $str;
	cvta.global.u64 	%rd4, %rd3;
	{ // callseq 0, 0
	.param .b64 param0;
	st.param.b64 	[param0], %rd4;
	.param .b64 param1;
	st.param.b64 	[param1], %rd2;
	.param .b32 retval0;
	call.uni (retval0), 
	vprintf, 
	(
	param0, 
	param1
	);
	ld.param.b32 	%r111, [retval0];
	} // callseq 0
	shl.b32 	%r113, %r1, 4;
	and.b32  	%r114, %r113, 496;
	mov.u32 	%r115, _ZZ24diagnostic_mma_layout_v2vE16output_by_thread;
	add.s32 	%r116, %r115, %r114;
	st.shared.f32 	[%r116], %f11;
	st.shared.f32 	[%r116+4], %f12;
	st.shared.f32 	[%r116+8], %f13;
	st.shared.f32 	[%r116+12], %f14;
$L__BB0_16:
	bar.sync 	0;
	setp.ne.s32 	%p14, %r1, 0;
	@%p14 bra 	$L__BB0_20;
	mov.u64 	%rd6, $str$1;
	cvta.global.u64 	%rd7, %rd6;
	{ // callseq 1, 0
	.param .b64 param0;
	st.param.b64 	[param0], %rd7;
	.param .b64 param1;
	st.param.b64 	[param1], 0;
	.param .b32 retval0;
	call.uni (retval0), 
	vprintf, 
	(
	param0, 
	param1
	);
	ld.param.b32 	%r119, [retval0];
	} // callseq 1
	mov.u32 	%r121, _ZZ24diagnostic_mma_layout_v2vE16output_by_thread;
	add.s32 	%r213, %r121, 64;
	mov.b32 	%r214, 0;
	mov.u64 	%rd8, $str$2;
$L__BB0_18:
	ld.shared.f32 	%f19, [%r213+-64];
	cvt.f64.f32 	%fd5, %f19;
	ld.shared.f32 	%f20, [%r213+-60];
	cvt.f64.f32 	%fd6, %f20;
	ld.shared.f32 	%f21, [%r213+-56];
	cvt.f64.f32 	%fd7, %f21;
	ld.shared.f32 	%f22, [%r213+-52];
	cvt.f64.f32 	%fd8, %f22;
	st.local.u32 	[%rd1], %r214;
	st.local.f64 	[%rd1+8], %fd5;
	st.local.f64 	[%rd1+16], %fd6;
	st.local.f64 	[%rd1+24], %fd7;
	st.local.f64 	[%rd1+32], %fd8;
	cvta.global.u64 	%rd9, %rd8;
	{ // callseq 2, 0
	.param .b64 param0;
	st.param.b64 	[param0], %rd9;
	.param .b64 param1;
	st.param.b64 	[param1], %rd2;
	.param .b32 retval0;
	call.uni (retval0), 
	vprintf, 
	(
	param0, 
	param1
	);
	ld.param.b32 	%r122, [retval0];
	} // callseq 2
	ld.shared.f32 	%f23, [%r213+-48];
	cvt.f64.f32 	%fd9, %f23;
	ld.shared.f32 	%f24, [%r213+-44];
	cvt.f64.f32 	%fd10, %f24;
	ld.shared.f32 	%f25, [%r213+-40];
	cvt.f64.f32 	%fd11, %f25;
	ld.shared.f32 	%f26, [%r213+-36];
	cvt.f64.f32 	%fd12, %f26;
	add.s32 	%r124, %r214, 1;
	st.local.u32 	[%rd1], %r124;
	st.local.f64 	[%rd1+8], %fd9;
	st.local.f64 	[%rd1+16], %fd10;
	st.local.f64 	[%rd1+24], %fd11;
	st.local.f64 	[%rd1+32], %fd12;
	{ // callseq 3, 0
	.param .b64 param0;
	st.param.b64 	[param0], %rd9;
	.param .b64 param1;
	st.param.b64 	[param1], %rd2;
	.param .b32 retval0;
	call.uni (retval0), 
	vprintf, 
	(
	param0, 
	param1
	);
	ld.param.b32 	%r125, [retval0];
	} // callseq 3
	ld.shared.f32 	%f27, [%r213+-32];
	cvt.f64.f32 	%fd13, %f27;
	ld.shared.f32 	%f28, [%r213+-28];
	cvt.f64.f32 	%fd14, %f28;
	ld.shared.f32 	%f29, [%r213+-24];
	cvt.f64.f32 	%fd15, %f29;
	ld.shared.f32 	%f30, [%r213+-20];
	cvt.f64.f32 	%fd16, %f30;
	add.s32 	%r127, %r214, 2;
	st.local.u32 	[%rd1], %r127;
	st.local.f64 	[%rd1+8], %fd13;
	st.local.f64 	[%rd1+16], %fd14;
	st.local.f64 	[%rd1+24], %fd15;
	st.local.f64 	[%rd1+32], %fd16;
	{ // callseq 4, 0
	.param .b64 param0;
	st.param.b64 	[param0], %rd9;
	.param .b64 param1;
	st.param.b64 	[param1], %rd2;
	.param .b32 retval0;
	call.uni (retval0), 
	vprintf, 
	(
	param0, 
	param1
	);
	ld.param.b32 	%r128, [retval0];
	} // callseq 4
	ld.shared.f32 	%f31, [%r213+-16];
	cvt.f64.f32 	%fd17, %f31;
	ld.shared.f32 	%f32, [%r213+-12];
	cvt.f64.f32 	%fd18, %f32;
	ld.shared.f32 	%f33, [%r213+-8];
	cvt.f64.f32 	%fd19, %f33;
	ld.shared.f32 	%f34, [%r213+-4];
	cvt.f64.f32 	%fd20, %f34;
	add.s32 	%r130, %r214, 3;
	st.local.u32 	[%rd1], %r130;
	st.local.f64 	[%rd1+8], %fd17;
	st.local.f64 	[%rd1+16], %fd18;
	st.local.f64 	[%rd1+24], %fd19;
	st.local.f64 	[%rd1+32], %fd20;
	{ // callseq 5, 0
	.param .b64 param0;
	st.param.b64 	[param0], %rd9;
	.param .b64 param1;
	st.param.b64 	[param1], %rd2;
	.param .b32 retval0;
	call.uni (retval0), 
	vprintf, 
	(
	param0, 
	param1
	);
	ld.param.b32 	%r131, [retval0];
	} // callseq 5
	ld.shared.f32 	%f35, [%r213];
	cvt.f64.f32 	%fd21, %f35;
	ld.shared.f32 	%f36, [%r213+4];
	cvt.f64.f32 	%fd22, %f36;
	ld.shared.f32 	%f37, [%r213+8];
	cvt.f64.f32 	%fd23, %f37;
	ld.shared.f32 	%f38, [%r213+12];
	cvt.f64.f32 	%fd24, %f38;
	add.s32 	%r133, %r214, 4;
	st.local.u32 	[%rd1], %r133;
	st.local.f64 	[%rd1+8], %fd21;
	st.local.f64 	[%rd1+16], %fd22;
	st.local.f64 	[%rd1+24], %fd23;
	st.local.f64 	[%rd1+32], %fd24;
	{ // callseq 6, 0
	.param .b64 param0;
	st.param.b64 	[param0], %rd9;
	.param .b64 param1;
	st.param.b64 	[param1], %rd2;
	.param .b32 retval0;
	call.uni (retval0), 
	vprintf, 
	(
	param0, 
	param1
	);
	ld.param.b32 	%r134, [retval0];
	} // callseq 6
	ld.shared.f32 	%f39, [%r213+16];
	cvt.f64.f32 	%fd25, %f39;
	ld.shared.f32 	%f40, [%r213+20];
	cvt.f64.f32 	%fd26, %f40;
	ld.shared.f32 	%f41, [%r213+24];
	cvt.f64.f32 	%fd27, %f41;
	ld.shared.f32 	%f42, [%r213+28];
	cvt.f64.f32 	%fd28, %f42;
	add.s32 	%r136, %r214, 5;
	st.local.u32 	[%rd1], %r136;
	st.local.f64 	[%rd1+8], %fd25;
	st.local.f64 	[%rd1+16], %fd26;
	st.local.f64 	[%rd1+24], %fd27;
	st.local.f64 	[%rd1+32], %fd28;
	{ // callseq 7, 0
	.param .b64 param0;
	st.param.b64 	[param0], %rd9;
	.param .b64 param1;
	st.param.b64 	[param1], %rd2;
	.param .b32 retval0;
	call.uni (retval0), 
	vprintf, 
	(
	param0, 
	param1
	);
	ld.param.b32 	%r137, [retval0];
	} // callseq 7
	ld.shared.f32 	%f43, [%r213+32];
	cvt.f64.f32 	%fd29, %f43;
	ld.shared.f32 	%f44, [%r213+36];
	cvt.f64.f32 	%fd30, %f44;
	ld.shared.f32 	%f45, [%r213+40];
	cvt.f64.f32 	%fd31, %f45;
	ld.shared.f32 	%f46, [%r213+44];
	cvt.f64.f32 	%fd32, %f46;
	add.s32 	%r139, %r214, 6;
	st.local.u32 	[%rd1], %r139;
	st.local.f64 	[%rd1+8], %fd29;
	st.local.f64 	[%rd1+16], %fd30;
	st.local.f64 	[%rd1+24], %fd31;
	st.local.f64 	[%rd1+32], %fd32;
	{ // callseq 8, 0
	.param .b64 param0;
	st.param.b64 	[param0], %rd9;
	.param .b64 param1;
	st.param.b64 	[param1], %rd2;
	.param .b32 retval0;
	call.uni (retval0), 
	vprintf, 
	(
	param0, 
	param1
	);
	ld.param.b32 	%r140, [retval0];
	} // callseq 8
	ld.shared.f32 	%f47, [%r213+48];
	cvt.f64.f32 	%fd33, %f47;
	ld.shared.f32 	%f48, [%r213+52];
	cvt.f64.f32 	%fd34, %f48;
	ld.shared.f32 	%f49, [%r213+56];
	cvt.f64.f32 	%fd35, %f49;
	ld.shared.f32 	%f50, [%r213+60];
	cvt.f64.f32 	%fd36, %f50;
	add.s32 	%r142, %r214, 7;
	st.local.u32 	[%rd1], %r142;
	st.local.f64 	[%rd1+8], %fd33;
	st.local.f64 	[%rd1+16], %fd34;
	st.local.f64 	[%rd1+24], %fd35;
	st.local.f64 	[%rd1+32], %fd36;
	{ // callseq 9, 0
	.param .b64 param0;
	st.param.b64 	[param0], %rd9;
	.param .b64 param1;
	st.param.b64 	[param1], %rd2;
	.param .b32 retval0;
	call.uni (retval0), 
	vprintf, 
	(
	param0, 
	param1
	);
	ld.param.b32 	%r143, [retval0];
	} // callseq 9
	add.s32 	%r213, %r213, 128;
	add.s32 	%r214, %r214, 8;
	setp.ne.s32 	%p15, %r214, 32;
	@%p15 bra 	$L__BB0_18;
	mov.u64 	%rd11, $str$3;
	cvta.global.u64 	%rd12, %rd11;
	{ // callseq 10, 0
	.param .b64 param0;
	st.param.b64 	[param0], %rd12;
	.param .b64 param1;
	st.param.b64 	[param1], 0;
	.param .b32 retval0;
	call.uni (retval0), 
	vprintf, 
	(
	param0, 
	param1
	);
	ld.param.b32 	%r145, [retval0];
	} // callseq 10
	mov.u64 	%rd13, $str$4;
	cvta.global.u64 	%rd14, %rd13;
	{ // callseq 11, 0
	.param .b64 param0;
	st.param.b64 	[param0], %rd14;
	.param .b64 param1;
	st.param.b64 	[param1], 0;
	.param .b32 retval0;
	call.uni (retval0), 
	vprintf, 
	(
	param0, 
	param1
	);
	ld.param.b32 	%r147, [retval0];
	} // callseq 11
	mov.u64 	%rd15, $str$5;
	cvta.global.u64 	%rd16, %rd15;
	{ // callseq 12, 0
	.param .b64 param0;
	st.param.b64 	[param0], %rd16;
	.param .b64 param1;
	st.param.b64 	[param1], 0;
	.param .b32 retval0;
	call.uni (retval0), 
	vprintf, 
	(
	param0, 
	param1
	);
	ld.param.b32 	%r149, [retval0];
	} // callseq 12
	mov.b32 	%r151, 0;
	st.local.u32 	[%rd1], %r151;
	mov.b64 	%rd17, 4638144666238189568;
	st.local.u64 	[%rd1+8], %rd17;
	mov.u64 	%rd18, $str$6;
	cvta.global.u64 	%rd19, %rd18;
	{ // callseq 13, 0
	.param .b64 param0;
	st.param.b64 	[param0], %rd19;
	.param .b64 param1;
	st.param.b64 	[param1], %rd2;
	.param .b32 retval0;
	call.uni (retval0), 
	vprintf, 
	(
	param0, 
	param1
	);
	ld.param.b32 	%r152, [retval0];
	} // callseq 13
	mov.b32 	%r154, 1;
	st.local.u32 	[%rd1], %r154;
	mov.b64 	%rd21, 4645322278144311296;
	st.local.u64 	[%rd1+8], %rd21;
	{ // callseq 14, 0
	.param .b64 param0;
	st.param.b64 	[param0], %rd19;
	.param .b64 param1;
	st.param.b64 	[param1], %rd2;
	.param .b32 retval0;
	call.uni (retval0), 
	vprintf, 
	(
	param0, 
	param1
	);
	ld.param.b32 	%r155, [retval0];
	} // callseq 14
	mov.b32 	%r157, 2;
	st.local.u32 	[%rd1], %r157;
	mov.b64 	%rd22, 4648770346609016832;
	st.local.u64 	[%rd1+8], %rd22;
	{ // callseq 15, 0
	.param .b64 param0;
	st.param.b64 	[param0], %rd19;
	.param .b64 param1;
	st.param.b64 	[param1], %rd2;
	.param .b32 retval0;
	call.uni (retval0), 
	vprintf, 
	(
	param0, 
	param1
	);
	ld.param.b32 	%r158, [retval0];
	} // callseq 15
	mov.b32 	%r160, 3;
	st.local.u32 	[%rd1], %r160;
	mov.b64 	%rd23, 4651022146422702080;
	st.local.u64 	[%rd1+8], %rd23;
	{ // callseq 16, 0
	.param .b64 param0;
	st.param.b64 	[param0], %rd19;
	.param .b64 param1;
	st.param.b64 	[param1], %rd2;
	.param .b32 retval0;
	call.uni (retval0), 
	vprintf, 
	(
	param0, 
	param1
	);
	ld.param.b32 	%r161, [retval0];
	} // callseq 16
	mov.b32 	%r163, 4;
	st.local.u32 	[%rd1], %r163;
	mov.b64 	%rd24, 4652746180655054848;
	st.local.u64 	[%rd1+8], %rd24;
	{ // callseq 17, 0
	.param .b64 param0;
	st.param.b64 	[param0], %rd19;
	.param .b64 param1;
	st.param.b64 	[param1], %rd2;
	.param .b32 retval0;
	call.uni (retval0), 
	vprintf, 
	(
	param0, 
	param1
	);
	ld.param.b32 	%r164, [retval0];
	} // callseq 17
	mov.b32 	%r166, 5;
	st.local.u32 	[%rd1], %r166;
	mov.b64 	%rd25, 4653872080561897472;
	st.local.u64 	[%rd1+8], %rd25;
	{ // callseq 18, 0
	.param .b64 param0;
	st.param.b64 	[param0], %rd19;
	.param .b64 param1;
	st.param.b64 	[param1], %rd2;
	.param .b32 retval0;
	call.uni (retval0), 
	vprintf, 
	(
	param0, 
	param1
	);
	ld.param.b32 	%r167, [retval0];
	} // callseq 18
	mov.b32 	%r169, 6;
	st.local.u32 	[%rd1], %r169;
	mov.b64 	%rd26, 4654997980468740096;
	st.local.u64 	[%rd1+8], %rd26;
	{ // callseq 19, 0
	.param .b64 param0;
	st.param.b64 	[param0], %rd19;
	.param .b64 param1;
	st.param.b64 	[param1], %rd2;
	.param .b32 retval0;
	call.uni (retval0), 
	vprintf, 
	(
	param0, 
	param1
	);
	ld.param.b32 	%r170, [retval0];
	} // callseq 19
	mov.b32 	%r172, 7;
	st.local.u32 	[%rd1], %r172;
	mov.b64 	%rd27, 4656123880375582720;
	st.local.u64 	[%rd1+8], %rd27;
	{ // callseq 20, 0
	.param .b64 param0;
	st.param.b64 	[param0], %rd19;
	.param .b64 param1;
	st.param.b64 	[param1], %rd2;
	.param .b32 retval0;
	call.uni (retval0), 
	vprintf, 
	(
	param0, 
	param1
	);
	ld.param.b32 	%r173, [retval0];
	} // callseq 20
	mov.b32 	%r175, 8;
	st.local.u32 	[%rd1], %r175;
	mov.b64 	%rd28, 4656985897491759104;
	st.local.u64 	[%rd1+8], %rd28;
	{ // callseq 21, 0
	.param .b64 param0;
	st.param.b64 	[param0], %rd19;
	.param .b64 param1;
	st.param.b64 	[param1], %rd2;
	.param .b32 retval0;
	call.uni (retval0), 
	vprintf, 
	(
	param0, 
	param1
	);
	ld.param.b32 	%r176, [retval0];
	} // callseq 21
	mov.b32 	%r178, 9;
	st.local.u32 	[%rd1], %r178;
	mov.b64 	%rd29, 4657548847445180416;
	st.local.u64 	[%rd1+8], %rd29;
	{ // callseq 22, 0
	.param .b64 param0;
	st.param.b64 	[param0], %rd19;
	.param .b64 param1;
	st.param.b64 	[param1], %rd2;
	.param .b32 retval0;
	call.uni (retval0), 
	vprintf, 
	(
	param0, 
	param1
	);
	ld.param.b32 	%r179, [retval0];
	} // callseq 22
	mov.b32 	%r181, 10;
	st.local.u32 	[%rd1], %r181;
	mov.b64 	%rd30, 4658111797398601728;
	st.local.u64 	[%rd1+8], %rd30;
	{ // callseq 23, 0
	.param .b64 param0;
	st.param.b64 	[param0], %rd19;
	.param .b64 param1;
	st.param.b64 	[param1], %rd2;
	.param .b32 retval0;
	call.uni (retval0), 
	vprintf, 
	(
	param0, 
	param1
	);
	ld.param.b32 	%r182, [retval0];
	} // callseq 23
	mov.b32 	%r184, 11;
	st.local.u32 	[%rd1], %r184;
	mov.b64 	%rd31, 4658674747352023040;
	st.local.u64 	[%rd1+8], %rd31;
	{ // callseq 24, 0
	.param .b64 param0;
	st.param.b64 	[param0], %rd19;
	.param .b64 param1;
	st.param.b64 	[param1], %rd2;
	.param .b32 retval0;
	call.uni (retval0), 
	vprintf, 
	(
	param0, 
	param1
	);
	ld.param.b32 	%r185, [retval0];
	} // callseq 24
	mov.b32 	%r187, 12;
	st.local.u32 	[%rd1], %r187;
	mov.b64 	%rd32, 4659237697305444352;
	st.local.u64 	[%rd1+8], %rd32;
	{ // callseq 25, 0
	.param .b64 param0;
	st.param.b64 	[param0], %rd19;
	.param .b64 param1;
	st.param.b64 	[param1], %rd2;
	.param .b32 retval0;
	call.uni (retval0), 
	vprintf, 
	(
	param0, 
	param1
	);
	ld.param.b32 	%r188, [retval0];
	} // callseq 25
	mov.b32 	%r190, 13;
	st.local.u32 	[%rd1], %r190;
	mov.b64 	%rd33, 4659800647258865664;
	st.local.u64 	[%rd1+8], %rd33;
	{ // callseq 26, 0
	.param .b64 param0;
	st.param.b64 	[param0], %rd19;
	.param .b64 param1;
	st.param.b64 	[param1], %rd2;
	.param .b32 retval0;
	call.uni (retval0), 
	vprintf, 
	(
	param0, 
	param1
	);
	ld.param.b32 	%r191, [retval0];
	} // callseq 26
	mov.b32 	%r193, 14;
	st.local.u32 	[%rd1], %r193;
	mov.b64 	%rd34, 4660363597212286976;
	st.local.u64 	[%rd1+8], %rd34;
	{ // callseq 27, 0
	.param .b64 param0;
	st.param.b64 	[param0], %rd19;
	.param .b64 param1;
	st.param.b64 	[param1], %rd2;
	.param .b32 retval0;
	call.uni (retval0), 
	vprintf, 
	(
	param0, 
	param1
	);
	ld.param.b32 	%r194, [retval0];
	} // callseq 27
	mov.b32 	%r196, 15;
	st.local.u32 	[%rd1], %r196;
	mov.b64 	%rd35, 4660926547165708288;
	st.local.u64 	[%rd1+8], %rd35;
	{ // callseq 28, 0
	.param .b64 param0;
	st.param.b64 	[param0], %rd19;
	.param .b64 param1;
	st.param.b64 	[param1], %rd2;
	.param .b32 retval0;
	call.uni (retval0), 
	vprintf, 
	(
	param0, 
	param1
	);
	ld.param.b32 	%r197, [retval0];
	} // callseq 28
$L__BB0_20:
	ret;

}


// ===== COMPILED SASS (sm_100) =====

	.target	sm_100

	.elftype	@"ET_EXEC"


//--------------------- .note.nv.tkinfo           --------------------------
	.section	.note.nv.tkinfo,"",@"SHT_NOTE"
	.sectionflags	@"SHF_NOTE_NV_TKINFO"
	.tkinfo
        /*0018*/ 	.word	0x00000002
        /*0030*/ 	.string	""
        /*0030*/ 	.string	"ptxas"
        /*0030*/ 	.string	"Cuda compilation tools, release 13.0, V13.0.88"
        /*0030*/ 	.string	"Build cuda_13.0.r13.0/compiler.36424714_0"
        /*0030*/ 	.string	"-arch sm_100 -m 64 "



//--------------------- .note.nv.cuinfo           --------------------------
	.section	.note.nv.cuinfo,"",@"SHT_NOTE"
	.sectionflags	@"SHF_NOTE_NV_CUINFO"
        /*0018*/ 	.short	0x0002
        /*001a*/ 	.short	0x0064
        /*001c*/ 	.short	0x0082
	.zero		2


//--------------------- .nv.info                  --------------------------
	.section	.nv.info,"",@"SHT_CUDA_INFO"
	.align	4


	//----- nvinfo : EIATTR_REGCOUNT
	.align		4
        /*0000*/ 	.byte	0x04, 0x2f
        /*0002*/ 	.short	(.L_8 - .L_7)
	.align		4
.L_7:
        /*0004*/ 	.word	index@(_Z24diagnostic_mma_layout_v2v)
        /*0008*/ 	.word	0x0000001c


	//----- nvinfo : EIATTR_FRAME_SIZE
	.align		4
.L_8:
        /*000c*/ 	.byte	0x04, 0x11
        /*000e*/ 	.short	(.L_10 - .L_9)
	.align		4
.L_9:
        /*0010*/ 	.word	index@(_Z24diagnostic_mma_layout_v2v)
        /*0014*/ 	.word	0x00000028


	//----- nvinfo : EIATTR_MIN_STACK_SIZE
	.align		4
.L_10:
        /*0018*/ 	.byte	0x04, 0x12
        /*001a*/ 	.short	(.L_12 - .L_11)
	.align		4
.L_11:
        /*001c*/ 	.word	index@(_Z24diagnostic_mma_layout_v2v)
        /*0020*/ 	.word	0x00000028
.L_12:


//--------------------- .nv.compat                --------------------------
	.section	.nv.compat,"",@"SHT_CUDA_COMPAT_INFO"
	.align	4
        /*0000*/ 	.byte	0x02, 0x09, 0x00, 0x00, 0x02, 0x02, 0x01, 0x00, 0x02, 0x05, 0x05, 0x00, 0x03, 0x07, 0x01, 0x01
        /*0010*/ 	.byte	0x02, 0x03, 0x00, 0x00, 0x02, 0x06, 0x01, 0x00, 0x04, 0x0b, 0x08, 0x00, 0x09, 0x00, 0x00, 0x00
        /*0020*/ 	.byte	0x00, 0x00, 0x00, 0x00


//--------------------- .nv.info._Z24diagnostic_mma_layout_v2v --------------------------
	.section	.nv.info._Z24diagnostic_mma_layout_v2v,"",@"SHT_CUDA_INFO"
	.sectionflags	@""
	.align	4


	//----- nvinfo : EIATTR_CUDA_API_VERSION
	.align		4
        /*0000*/ 	.byte	0x04, 0x37
        /*0002*/ 	.short	(.L_14 - .L_13)
.L_13:
        /*0004*/ 	.word	0x00000082


	//----- nvinfo : EIATTR_SPARSE_MMA_MASK
	.align		4
.L_14:
        /*0008*/ 	.byte	0x03, 0x50
        /*000a*/ 	.short	0x0000


	//----- nvinfo : EIATTR_MAXREG_COUNT
	.align		4
        /*000c*/ 	.byte	0x03, 0x1b
        /*000e*/ 	.short	0x00ff


	//----- nvinfo : EIATTR_NUM_BARRIERS
	.align		4
        /*0010*/ 	.byte	0x02, 0x4c
        /*0012*/ 	.byte	0x01
	.zero		1


	//----- nvinfo : EIATTR_EXTERNS
	.align		4
        /*0014*/ 	.byte	0x04, 0x0f
        /*0016*/ 	.short	(.L_16 - .L_15)


	//   ....[0]....
	.align		4
.L_15:
        /*0018*/ 	.word	index@(vprintf)


	//----- nvinfo : EIATTR_MERCURY_ISA_VERSION
	.align		4
.L_16:
        /*001c*/ 	.byte	0x03, 0x5f
        /*001e*/ 	.short	0x0101


	//----- nvinfo : EIATTR_VRC_CTA_INIT_COUNT
	.align		4
        /*0020*/ 	.byte	0x02, 0x4a
	.zero		1
	.zero		1


	//----- nvinfo : EIATTR_SYSCALL_OFFSETS
	.align		4
        /*0024*/ 	.byte	0x04, 0x46
        /*0026*/ 	.short	(.L_18 - .L_17)


	//   ....[0]....
.L_17:
        /*0028*/ 	.word	0x00000bb0


	//   ....[1]....
        /*002c*/ 	.word	0x00000cd0


	//   ....[2]....
        /*0030*/ 	.word	0x00000e80


	//   ....[3]....
        /*0034*/ 	.word	0x00000fb0


	//   ....[4]....
        /*0038*/ 	.word	0x000010e0


	//   ....[5]....
        /*003c*/ 	.word	0x00001210


	//   ....[6]....
        /*0040*/ 	.word	0x00001340


	//   ....[7]....
        /*0044*/ 	.word	0x00001470


	//   ....[8]....
        /*0048*/ 	.word	0x000015a0


	//   ....[9]....
        /*004c*/ 	.word	0x000016d0


	//   ....[10]....
        /*0050*/ 	.word	0x00001790


	//   ....[11]....
        /*0054*/ 	.word	0x00001800


	//   ....[12]....
        /*0058*/ 	.word	0x00001870


	//   ....[13]....
        /*005c*/ 	.word	0x00001930


	//   ....[14]....
        /*0060*/ 	.word	0x00001a00


	//   ....[15]....
        /*0064*/ 	.word	0x00001ad0


	//   ....[16]....
        /*0068*/ 	.word	0x00001ba0


	//   ....[17]....
        /*006c*/ 	.word	0x00001c70


	//   ....[18]....
        /*0070*/ 	.word	0x00001d40


	//   ....[19]....
        /*0074*/ 	.word	0x00001e10


	//   ....[20]....
        /*0078*/ 	.word	0x00001ee0


	//   ....[21]....
        /*007c*/ 	.word	0x00001fb0


	//   ....[22]....
        /*0080*/ 	.word	0x00002080


	//   ....[23]....
        /*0084*/ 	.word	0x00002150


	//   ....[24]....
        /*0088*/ 	.word	0x00002220


	//   ....[25]....
        /*008c*/ 	.word	0x000022f0


	//   ....[26]....
        /*0090*/ 	.word	0x000023c0


	//   ....[27]....
        /*0094*/ 	.word	0x00002490


	//   ....[28]....
        /*0098*/ 	.word	0x00002560


	//----- nvinfo : EIATTR_EXIT_INSTR_OFFSETS
	.align		4
.L_18:
        /*009c*/ 	.byte	0x04, 0x1c
        /*009e*/ 	.short	(.L_20 - .L_19)


	//   ....[0]....
.L_19:
        /*00a0*/ 	.word	0x00000c50


	//   ....[1]....
        /*00a4*/ 	.word	0x00002570


	//----- nvinfo : EIATTR_CRS_STACK_SIZE
	.align		4
.L_20:
        /*00a8*/ 	.byte	0x04, 0x1e
        /*00aa*/ 	.short	(.L_22 - .L_21)
.L_21:
        /*00ac*/ 	.word	0x00000000


	//----- nvinfo : EIATTR_SW_WAR
	.align		4
.L_22:
        /*00b0*/ 	.byte	0x04, 0x36
        /*00b2*/ 	.short	(.L_24 - .L_23)
.L_23:
        /*00b4*/ 	.word	0x00000008
.L_24:


//--------------------- .nv.callgraph             --------------------------
	.section	.nv.callgraph,"",@"SHT_CUDA_CALLGRAPH"
	.align	4
	.sectionentsize	8
	.align		4
        /*0000*/ 	.word	0x00000000
	.align		4
        /*0004*/ 	.word	0xffffffff
	.align		4
        /*0008*/ 	.word	index@(_Z24diagnostic_mma_layout_v2v)
	.align		4
        /*000c*/ 	.word	index@(vprintf)
	.align		4
        /*0010*/ 	.word	0x00000000
	.align		4
        /*0014*/ 	.word	0xfffffffe
	.align		4
        /*0018*/ 	.word	0x00000000
	.align		4
        /*001c*/ 	.word	0xfffffffd
	.align		4
        /*0020*/ 	.word	0x00000000
	.align		4
        /*0024*/ 	.word	0xfffffffc


//--------------------- .nv.constant4             --------------------------
	.section	.nv.constant4,"a",@progbits
	.align	8
	.align		8
.nv.constant4:
        /*0000*/ 	.dword	vprintf
	.align		8
        /*0008*/ 	.dword	$str
	.align		8
        /*0010*/ 	.dword	$str$1
	.align		8
        /*0018*/ 	.dword	$str$2
	.align		8
        /*0020*/ 	.dword	$str$3
	.align		8
        /*0028*/ 	.dword	$str$4
	.align		8
        /*0030*/ 	.dword	$str$5
	.align		8
        /*0038*/ 	.dword	$str$6


//--------------------- .text._Z24diagnostic_mma_layout_v2v --------------------------
	.section	.text._Z24diagnostic_mma_layout_v2v,"ax",@progbits
	.align	128
        .global         _Z24diagnostic_mma_layout_v2v
        .type           _Z24diagnostic_mma_layout_v2v,@function
        .size           _Z24diagnostic_mma_layout_v2v,(.L_x_45 - _Z24diagnostic_mma_layout_v2v)
        .other          _Z24diagnostic_mma_layout_v2v,@"STO_CUDA_ENTRY STV_DEFAULT"
_Z24diagnostic_mma_layout_v2v:
.text._Z24diagnostic_mma_layout_v2v:
[----:B------:R-:W0:Y:S01]  /*0000*/  LDC R1, c[0x0][0x37c] ;  /* 0x0000df00ff017b82 */ /* 0x000e220000000800 */
[----:B------:R-:W1:Y:S01]  /*0010*/  S2R R23, SR_TID.X ;  /* 0x0000000000177919 */ /* 0x000e620000002100 */
[----:B------:R-:W2:Y:S01]  /*0020*/  LDCU UR4, c[0x0][0x2f8] ;  /* 0x00005f00ff0477ac */ /* 0x000ea20008000800 */
[----:B0-----:R-:W-:Y:S01]  /*0030*/  VIADD R1, R1, 0xffffffd8 ;  /* 0xffffffd801017836 */ /* 0x001fe20000000000 */
[----:B------:R-:W-:Y:S01]  /*0040*/  BSSY.RECONVERGENT B0, `(.L_x_0) ;  /* 0x0000055000007945 */ /* 0x000fe20003800200 */
[----:B------:R-:W0:Y:S03]  /*0050*/  LDCU UR5, c[0x0][0x2fc] ;  /* 0x00005f80ff0577ac */ /* 0x000e260008000800 */
[----:B--2---:R-:W-:-:S05]  /*0060*/  IADD3 R2, P1, PT, R1, UR4, RZ ;  /* 0x0000000401027c10 */ /* 0x004fca000ff3e0ff */
[----:B0-----:R-:W-:Y:S01]  /*0070*/  IMAD.X R22, RZ, RZ, UR5, P1 ;  /* 0x00000005ff167e24 */ /* 0x001fe200088e06ff */
[----:B-1----:R-:W-:-:S13]  /*0080*/  ISETP.GT.U32.AND P0, PT, R23, 0xff, PT ;  /* 0x000000ff1700780c */ /* 0x002fda0003f04070 */
[----:B------:R-:W-:Y:S05]  /*0090*/  @P0 BRA `(.L_x_1) ;  /* 0x00000004003c0947 */ /* 0x000fea0003800000 */
[----:B------:R-:W0:Y:S01]  /*00a0*/  LDC R0, c[0x0][0x360] ;  /* 0x0000d800ff007b82 */ /* 0x000e220000000800 */
[----:B------:R-:W-:Y:S01]  /*00b0*/  BSSY.RECONVERGENT B1, `(.L_x_2) ;  /* 0x000002e000017945 */ /* 0x000fe20003800200 */
[----:B0-----:R-:W0:Y:S01]  /*00c0*/  I2F.U32.RP R8, R0 ;  /* 0x0000000000087306 */ /* 0x001e220000209000 */
[----:B------:R-:W-:Y:S01]  /*00d0*/  IMAD.IADD R3, R23, 0x1, R0 ;  /* 0x0000000117037824 */ /* 0x000fe200078e0200 */
[----:B------:R-:W-:-:S04]  /*00e0*/  ISETP.NE.U32.AND P2, PT, R0, RZ, PT ;  /* 0x000000ff0000720c */ /* 0x000fc80003f45070 */
[C---:B------:R-:W-:Y:S02]  /*00f0*/  ISETP.GE.U32.AND P0, PT, R3.reuse, 0x100, PT ;  /* 0x000001000300780c */ /* 0x040fe40003f06070 */
[----:B------:R-:W-:Y:S02]  /*0100*/  VIMNMX.U32 R6, PT, PT, R3, 0x100, !PT ;  /* 0x0000010003067848 */ /* 0x000fe40007fe0000 */
[----:B------:R-:W-:-:S04]  /*0110*/  SEL R7, RZ, 0x1, P0 ;  /* 0x00000001ff077807 */ /* 0x000fc80000000000 */
[----:B------:R-:W-:Y:S01]  /*0120*/  IADD3 R3, PT, PT, R6, -R3, -R7 ;  /* 0x8000000306037210 */ /* 0x000fe20007ffe807 */
[----:B0-----:R-:W0:Y:S02]  /*0130*/  MUFU.RCP R8, R8 ;  /* 0x0000000800087308 */ /* 0x001e240000001000 */
[----:B0-----:R-:W-:-:S06]  /*0140*/  IADD3 R4, PT, PT, R8, 0xffffffe, RZ ;  /* 0x0ffffffe08047810 */ /* 0x001fcc0007ffe0ff */
[----:B------:R0:W1:Y:S02]  /*0150*/  F2I.FTZ.U32.TRUNC.NTZ R5, R4 ;  /* 0x0000000400057305 */ /* 0x000064000021f000 */
[----:B0-----:R-:W-:Y:S01]  /*0160*/  MOV R4, RZ ;  /* 0x000000ff00047202 */ /* 0x001fe20000000f00 */
[----:B-1----:R-:W-:-:S04]  /*0170*/  IMAD.MOV R9, RZ, RZ, -R5 ;  /* 0x000000ffff097224 */ /* 0x002fc800078e0a05 */
[----:B------:R-:W-:-:S04]  /*0180*/  IMAD R9, R9, R0, RZ ;  /* 0x0000000009097224 */ /* 0x000fc800078e02ff */
[----:B------:R-:W-:-:S06]  /*0190*/  IMAD.HI.U32 R8, R5, R9, R4 ;  /* 0x0000000905087227 */ /* 0x000fcc00078e0004 */
[----:B------:R-:W-:-:S04]  /*01a0*/  IMAD.HI.U32 R8, R8, R3, RZ ;  /* 0x0000000308087227 */ /* 0x000fc800078e00ff */
[----:B------:R-:W-:-:S04]  /*01b0*/  IMAD.MOV R4, RZ, RZ, -R8 ;  /* 0x000000ffff047224 */ /* 0x000fc800078e0a08 */
[----:B------:R-:W-:-:S05]  /*01c0*/  IMAD R3, R0, R4, R3 ;  /* 0x0000000400037224 */ /* 0x000fca00078e0203 */
[----:B------:R-:W-:-:S13]  /*01d0*/  ISETP.GE.U32.AND P0, PT, R3, R0, PT ;  /* 0x000000000300720c */ /* 0x000fda0003f06070 */
[----:B------:R-:W-:Y:S01]  /*01e0*/  @P0 IMAD.IADD R3, R3, 0x1, -R0 ;  /* 0x0000000103030824 */ /* 0x000fe200078e0a00 */
[----:B------:R-:W-:-:S04]  /*01f0*/  @P0 IADD3 R8, PT, PT, R8, 0x1, RZ ;  /* 0x0000000108080810 */ /* 0x000fc80007ffe0ff */
[----:B------:R-:W-:-:S13]  /*0200*/  ISETP.GE.U32.AND P1, PT, R3, R0, PT ;  /* 0x000000000300720c */ /* 0x000fda0003f26070 */
[----:B------:R-:W-:Y:S01]  /*0210*/  @P1 VIADD R8, R8, 0x1 ;  /* 0x0000000108081836 */ /* 0x000fe20000000000 */
[----:B------:R-:W-:-:S05]  /*0220*/  @!P2 LOP3.LUT R8, RZ, R0, RZ, 0x33, !PT ;  /* 0x00000000ff08a212 */ /* 0x000fca00078e33ff */
[----:B------:R-:W-:-:S05]  /*0230*/  IMAD.IADD R7, R7, 0x1, R8 ;  /* 0x0000000107077824 */ /* 0x000fca00078e0208 */
[C---:B------:R-:W-:Y:S02]  /*0240*/  LOP3.LUT R3, R7.reuse, 0x3, RZ, 0xc0, !PT ;  /* 0x0000000307037812 */ /* 0x040fe400078ec0ff */
[----:B------:R-:W-:Y:S02]  /*0250*/  ISETP.GE.U32.AND P1, PT, R7, 0x3, PT ;  /* 0x000000030700780c */ /* 0x000fe40003f26070 */
[----:B------:R-:W-:Y:S02]  /*0260*/  ISETP.NE.AND P0, PT, R3, 0x3, PT ;  /* 0x000000030300780c */ /* 0x000fe40003f05270 */
[----:B------:R-:W-:-:S11]  /*0270*/  MOV R3, R23 ;  /* 0x0000001700037202 */ /* 0x000fd60000000f00 */
[----:B------:R-:W-:Y:S05]  /*0280*/  @!P0 BRA `(.L_x_3) ;  /* 0x0000000000408947 */ /* 0x000fea0003800000 */
[----:B------:R-:W0:Y:S01]  /*0290*/  S2UR UR5, SR_CgaCtaId ;  /* 0x00000000000579c3 */ /* 0x000e220000008800 */
[----:B------:R-:W-:Y:S01]  /*02a0*/  VIADD R7, R7, 0x1 ;  /* 0x0000000107077836 */ /* 0x000fe20000000000 */
[----:B------:R-:W-:Y:S01]  /*02b0*/  UMOV UR4, 0x400 ;  /* 0x0000040000047882 */ /* 0x000fe20000000000 */
[----:B------:R-:W-:-:S03]  /*02c0*/  IMAD.MOV.U32 R3, RZ, RZ, R23 ;  /* 0x000000ffff037224 */ /* 0x000fc600078e0017 */
[----:B------:R-:W-:-:S04]  /*02d0*/  LOP3.LUT R7, R7, 0x3, RZ, 0xc0, !PT ;  /* 0x0000000307077812 */ /* 0x000fc800078ec0ff */
[----:B------:R-:W-:Y:S01]  /*02e0*/  IADD3 R7, PT, PT, -R7, RZ, RZ ;  /* 0x000000ff07077210 */ /* 0x000fe20007ffe1ff */
[----:B0-----:R-:W-:-:S06]  /*02f0*/  ULEA UR4, UR5, UR4, 0x18 ;  /* 0x0000000405047291 */ /* 0x001fcc000f8ec0ff */
[----:B------:R-:W-:-:S07]  /*0300*/  LEA R5, R23, UR4, 0x1 ;  /* 0x0000000417057c11 */ /* 0x000fce000f8e08ff */
.L_x_4:
[----:B------:R0:W1:Y:S01]  /*0310*/  I2F.U8 R4, R3 ;  /* 0x0000000300047306 */ /* 0x0000620000001000 */
[----:B------:R-:W-:-:S05]  /*0320*/  VIADD R7, R7, 0x1 ;  /* 0x0000000107077836 */ /* 0x000fca0000000000 */
[----:B------:R-:W-:Y:S01]  /*0330*/  ISETP.NE.AND P0, PT, R7, RZ, PT ;  /* 0x000000ff0700720c */ /* 0x000fe20003f05270 */
[----:B0-----:R-:W-:Y:S01]  /*0340*/  IMAD.IADD R3, R0, 0x1, R3 ;  /* 0x0000000100037824 */ /* 0x001fe200078e0203 */
[----:B-1----:R-:W-:-:S05]  /*0350*/  F2FP.F16.F32.PACK_AB R4, RZ, R4 ;  /* 0x00000004ff04723e */ /* 0x002fca00000000ff */
[----:B------:R0:W-:Y:S02]  /*0360*/  STS.U16 [R5], R4 ;  /* 0x0000000405007388 */ /* 0x0001e40000000400 */
[----:B0-----:R-:W-:-:S04]  /*0370*/  LEA R5, R0, R5, 0x1 ;  /* 0x0000000500057211 */ /* 0x001fc800078e08ff */
[----:B------:R-:W-:Y:S05]  /*0380*/  @P0 BRA `(.L_x_4) ;  /* 0xfffffffc00e00947 */ /* 0x000fea000383ffff */
.L_x_3:
[----:B------:R-:W-:Y:S05]  /*0390*/  BSYNC.RECONVERGENT B1 ;  /* 0x0000000000017941 */ /* 0x000fea0003800200 */
.L_x_2:
[----:B------:R-:W-:Y:S05]  /*03a0*/  @!P1 BRA `(.L_x_1) ;  /* 0x0000000000789947 */ /* 0x000fea0003800000 */
[----:B------:R-:W0:Y:S01]  /*03b0*/  S2UR UR5, SR_CgaCtaId ;  /* 0x00000000000579c3 */ /* 0x000e220000008800 */
[----:B------:R-:W-:Y:S01]  /*03c0*/  UMOV UR4, 0x400 ;  /* 0x0000040000047882 */ /* 0x000fe20000000000 */
[C-C-:B------:R-:W-:Y:S02]  /*03d0*/  IMAD R5, R0.reuse, 0x2, R3.reuse ;  /* 0x0000000200057824 */ /* 0x140fe400078e0203 */
[----:B------:R-:W-:Y:S02]  /*03e0*/  IMAD R7, R0, 0x3, R3 ;  /* 0x0000000300077824 */ /* 0x000fe400078e0203 */
[----:B------:R-:W-:Y:S01]  /*03f0*/  IMAD.IADD R9, R3, 0x1, R0 ;  /* 0x0000000103097824 */ /* 0x000fe200078e0200 */
[----:B0-----:R-:W-:-:S06]  /*0400*/  ULEA UR4, UR5, UR4, 0x18 ;  /* 0x0000000405047291 */ /* 0x001fcc000f8ec0ff */
[----:B------:R-:W-:-:S07]  /*0410*/  LEA R11, R3, UR4, 0x1 ;  /* 0x00000004030b7c11 */ /* 0x000fce000f8e08ff */
.L_x_5:
[----:B0-----:R0:W1:Y:S01]  /*0420*/  I2F.U8 R8, R3 ;  /* 0x0000000300087306 */ /* 0x0010620000001000 */
[----:B------:R-:W-:-:S07]  /*0430*/  IMAD R13, R0, 0x6, R11 ;  /* 0x00000006000d7824 */ /* 0x000fce00078e020b */
[----:B------:R2:W3:Y:S01]  /*0440*/  I2F.U8 R6, R5 ;  /* 0x0000000500067306 */ /* 0x0004e20000001000 */
[----:B0-----:R-:W-:-:S04]  /*0450*/  IADD3 R3, PT, PT, R0, R3, R0 ;  /* 0x0000000300037210 */ /* 0x001fc80007ffe000 */
[C---:B------:R-:W-:Y:S02]  /*0460*/  IADD3 R3, PT, PT, R0.reuse, R3, R0 ;  /* 0x0000000300037210 */ /* 0x040fe40007ffe000 */
[----:B-1----:R-:W-:Y:S01]  /*0470*/  F2FP.F16.F32.PACK_AB R14, RZ, R8 ;  /* 0x00000008ff0e723e */ /* 0x002fe200000000ff */
[----:B------:R0:W1:Y:S01]  /*0480*/  I2F.U8 R4, R9 ;  /* 0x0000000900047306 */ /* 0x0000620000001000 */
[----:B------:R-:W-:Y:S01]  /*0490*/  ISETP.GE.U32.AND P0, PT, R3, 0x100, PT ;  /* 0x000001000300780c */ /* 0x000fe20003f06070 */
[----:B--2---:R-:W-:Y:S02]  /*04a0*/  IMAD R5, R0, 0x4, R5 ;  /* 0x0000000400057824 */ /* 0x004fe400078e0205 */
[----:B------:R2:W-:Y:S01]  /*04b0*/  STS.U16 [R11], R14 ;  /* 0x0000000e0b007388 */ /* 0x0005e20000000400 */
[----:B---3--:R-:W-:-:S03]  /*04c0*/  F2FP.F16.F32.PACK_AB R8, RZ, R6 ;  /* 0x00000006ff08723e */ /* 0x008fc600000000ff */
[----:B------:R3:W4:Y:S01]  /*04d0*/  I2F.U8 R10, R7 ;  /* 0x00000007000a7306 */ /* 0x0007220000001000 */
[C---:B------:R-:W-:Y:S01]  /*04e0*/  LEA R6, R0.reuse, R11, 0x1 ;  /* 0x0000000b00067211 */ /* 0x040fe200078e08ff */
[C---:B0-----:R-:W-:Y:S01]  /*04f0*/  IMAD R9, R0.reuse, 0x4, R9 ;  /* 0x0000000400097824 */ /* 0x041fe200078e0209 */
[----:B-1----:R-:W-:Y:S02]  /*0500*/  F2FP.F16.F32.PACK_AB R4, RZ, R4 ;  /* 0x00000004ff04723e */ /* 0x002fe400000000ff */
[----:B---3--:R-:W-:-:S03]  /*0510*/  LEA R7, R0, R7, 0x2 ;  /* 0x0000000700077211 */ /* 0x008fc600078e10ff */
[----:B------:R0:W-:Y:S01]  /*0520*/  STS.U16 [R6], R4 ;  /* 0x0000000406007388 */ /* 0x0001e20000000400 */
[----:B----4-:R-:W-:Y:S01]  /*0530*/  F2FP.F16.F32.PACK_AB R12, RZ, R10 ;  /* 0x0000000aff0c723e */ /* 0x010fe200000000ff */
[C-C-:B------:R-:W-:Y:S02]  /*0540*/  IMAD R10, R0.reuse, 0x4, R11.reuse ;  /* 0x00000004000a7824 */ /* 0x140fe400078e020b */
[----:B--2---:R-:W-:-:S03]  /*0550*/  IMAD R11, R0, 0x8, R11 ;  /* 0x00000008000b7824 */ /* 0x004fc600078e020b */
[----:B------:R0:W-:Y:S04]  /*0560*/  STS.U16 [R10], R8 ;  /* 0x000000080a007388 */ /* 0x0001e80000000400 */
[----:B------:R0:W-:Y:S01]  /*0570*/  STS.U16 [R13], R12 ;  /* 0x0000000c0d007388 */ /* 0x0001e20000000400 */
[----:B------:R-:W-:Y:S05]  /*0580*/  @!P0 BRA `(.L_x_5) ;  /* 0xfffffffc00a48947 */ /* 0x000fea000383ffff */
.L_x_1:
[----:B------:R-:W-:Y:S05]  /*0590*/  BSYNC.RECONVERGENT B0 ;  /* 0x0000000000007941 */ /* 0x000fea0003800200 */
.L_x_0:
[----:B------:R-:W-:Y:S01]  /*05a0*/  ISETP.GT.U32.AND P0, PT, R23, 0x7f, PT ;  /* 0x0000007f1700780c */ /* 0x000fe20003f04070 */
[----:B------:R-:W-:-:S12]  /*05b0*/  BSSY.RECONVERGENT B0, `(.L_x_6) ;  /* 0x0000043000007945 */ /* 0x000fd80003800200 */
        /* <DEDUP_REMOVED lines=33> */
[----:B------:R-:W-:Y:S01]  /*07d0*/  UMOV UR4, 0x400 ;  /* 0x0000040000047882 */ /* 0x000fe20000000000 */
[----:B------:R-:W-:Y:S01]  /*07e0*/  VIADD R7, R7, 0x1 ;  /* 0x0000000107077836 */ /* 0x000fe20000000000 */
[----:B------:R-:W-:Y:S01]  /*07f0*/  UIADD3 UR4, UPT, UPT, UR4, 0x200, URZ ;  /* 0x0000020004047890 */ /* 0x000fe2000fffe0ff */
[----:B------:R-:W-:-:S03]  /*0800*/  IMAD.MOV.U32 R4, RZ, RZ, 0x3c00 ;  /* 0x00003c00ff047424 */ /* 0x000fc600078e00ff */
[----:B------:R-:W-:-:S05]  /*0810*/  LOP3.LUT R7, R7, 0x3, RZ, 0xc0, !PT ;  /* 0x0000000307077812 */ /* 0x000fca00078ec0ff */
[C---:B------:R-:W-:Y:S01]  /*0820*/  IMAD R3, R7.reuse, R0, R23 ;  /* 0x0000000007037224 */ /* 0x040fe200078e0217 */
[----:B------:R-:W-:Y:S01]  /*0830*/  IADD3 R7, PT, PT, -R7, RZ, RZ ;  /* 0x000000ff07077210 */ /* 0x000fe20007ffe1ff */
[----:B0-----:R-:W-:-:S06]  /*0840*/  ULEA UR4, UR5, UR4, 0x18 ;  /* 0x0000000405047291 */ /* 0x001fcc000f8ec0ff */
[----:B------:R-:W-:-:S07]  /*0850*/  LEA R5, R23, UR4, 0x1 ;  /* 0x0000000417057c11 */ /* 0x000fce000f8e08ff */
.L_x_10:
[----:B------:R-:W-:Y:S01]  /*0860*/  VIADD R7, R7, 0x1 ;  /* 0x0000000107077836 */ /* 0x000fe20000000000 */
[----:B------:R0:W-:Y:S04]  /*0870*/  STS.U16 [R5], R4 ;  /* 0x0000000405007388 */ /* 0x0001e80000000400 */
[----:B------:R-:W-:Y:S01]  /*0880*/  ISETP.NE.AND P0, PT, R7, RZ, PT ;  /* 0x000000ff0700720c */ /* 0x000fe20003f05270 */
[----:B0-----:R-:W-:-:S12]  /*0890*/  IMAD R5, R0, 0x2, R5 ;  /* 0x0000000200057824 */ /* 0x001fd800078e0205 */
[----:B------:R-:W-:Y:S05]  /*08a0*/  @P0 BRA `(.L_x_10) ;  /* 0xfffffffc00ec0947 */ /* 0x000fea000383ffff */
.L_x_9:
[----:B------:R-:W-:Y:S05]  /*08b0*/  BSYNC.RECONVERGENT B1 ;  /* 0x0000000000017941 */ /* 0x000fea0003800200 */
.L_x_8:
[----:B------:R-:W-:Y:S05]  /*08c0*/  @!P1 BRA `(.L_x_7) ;  /* 0x0000000000449947 */ /* 0x000fea0003800000 */
[----:B------:R-:W0:Y:S01]  /*08d0*/  S2UR UR5, SR_CgaCtaId ;  /* 0x00000000000579c3 */ /* 0x000e220000008800 */
[----:B------:R-:W-:Y:S01]  /*08e0*/  UMOV UR4, 0x400 ;  /* 0x0000040000047882 */ /* 0x000fe20000000000 */
[----:B------:R-:W-:Y:S01]  /*08f0*/  MOV R8, 0x3c00 ;  /* 0x00003c0000087802 */ /* 0x000fe20000000f00 */
[----:B------:R-:W-:-:S04]  /*0900*/  UIADD3 UR4, UPT, UPT, UR4, 0x200, URZ ;  /* 0x0000020004047890 */ /* 0x000fc8000fffe0ff */
[----:B0-----:R-:W-:-:S06]  /*0910*/  ULEA UR4, UR5, UR4, 0x18 ;  /* 0x0000000405047291 */ /* 0x001fcc000f8ec0ff */
[----:B------:R-:W-:-:S07]  /*0920*/  LEA R5, R3, UR4, 0x1 ;  /* 0x0000000403057c11 */ /* 0x000fce000f8e08ff */
.L_x_11:
[C-C-:B-1----:R-:W-:Y:S01]  /*0930*/  IMAD R4, R0.reuse, 0x2, R5.reuse ;  /* 0x0000000200047824 */ /* 0x142fe200078e0205 */
[----:B------:R0:W-:Y:S01]  /*0940*/  STS.U16 [R5], R8 ;  /* 0x0000000805007388 */ /* 0x0001e20000000400 */
[C-C-:B------:R-:W-:Y:S01]  /*0950*/  IMAD R6, R0.reuse, 0x4, R5.reuse ;  /* 0x0000000400067824 */ /* 0x140fe200078e0205 */
[C---:B------:R-:W-:Y:S01]  /*0960*/  LEA R3, R0.reuse, R3, 0x2 ;  /* 0x0000000300037211 */ /* 0x040fe200078e10ff */
[C-C-:B------:R-:W-:Y:S01]  /*0970*/  IMAD R7, R0.reuse, 0x6, R5.reuse ;  /* 0x0000000600077824 */ /* 0x140fe200078e0205 */
[----:B------:R1:W-:Y:S02]  /*0980*/  STS.U16 [R4], R8 ;  /* 0x0000000804007388 */ /* 0x0003e40000000400 */
[----:B------:R-:W-:Y:S02]  /*0990*/  ISETP.GE.U32.AND P0, PT, R3, 0x80, PT ;  /* 0x000000800300780c */ /* 0x000fe40003f06070 */
[----:B------:R1:W-:Y:S01]  /*09a0*/  STS.U16 [R6], R8 ;  /* 0x0000000806007388 */ /* 0x0003e20000000400 */
[----:B0-----:R-:W-:-:S03]  /*09b0*/  IMAD R5, R0, 0x8, R5 ;  /* 0x0000000800057824 */ /* 0x001fc600078e0205 */
[----:B------:R1:W-:Y:S07]  /*09c0*/  STS.U16 [R7], R8 ;  /* 0x0000000807007388 */ /* 0x0003ee0000000400 */
[----:B------:R-:W-:Y:S05]  /*09d0*/  @!P0 BRA `(.L_x_11) ;  /* 0xfffffffc00d48947 */ /* 0x000fea000383ffff */
.L_x_7:
[----:B------:R-:W-:Y:S05]  /*09e0*/  BSYNC.RECONVERGENT B0 ;  /* 0x0000000000007941 */ /* 0x000fea0003800200 */
.L_x_6:
[----:B------:R-:W2:Y:S08]  /*09f0*/  S2UR UR4, SR_CgaCtaId ;  /* 0x00000000000479c3 */ /* 0x000eb00000008800 */
[----:B------:R-:W-:Y:S01]  /*0a00*/  BAR.SYNC.DEFER_BLOCKING 0x0 ;  /* 0x0000000000007b1d */ /* 0x000fe20000010000 */
[----:B------:R-:W-:-:S05]  /*0a10*/  ISETP.GT.U32.AND P0, PT, R23, 0x1f, PT ;  /* 0x0000001f1700780c */ /* 0x000fca0003f04070 */
[----:B------:R-:W-:Y:S02]  /*0a20*/  UMOV UR36, 0x400 ;  /* 0x0000040000247882 */ /* 0x000fe40000000000 */
[----:B--2---:R-:W-:-:S09]  /*0a30*/  ULEA UR4, UR4, UR36, 0x18 ;  /* 0x0000002404047291 */ /* 0x004fd2000f8ec0ff */
[----:B01----:R-:W-:Y:S04]  /*0a40*/  LDSM.16.M88.2 R4, [UR4+0x200] ;  /* 0x00020004ff04783b */ /* 0x003fe80008000100 */
[----:B------:R-:W0:Y:S02]  /*0a50*/  LDSM.16.M88.4 R16, [UR4] ;  /* 0x00000004ff10783b */ /* 0x000e240008000200 */
[----:B0-----:R-:W-:Y:S01]  /*0a60*/  HMMA.16816.F32 R16, R16, R4, RZ ;  /* 0x000000041010723c */ /* 0x001fe200000018ff */
[----:B------:R-:W-:-:S04]  /*0a70*/  NOP ;  /* 0x0000000000007918 */ /* 0x000fc80000000000 */
[----:B------:R-:W-:-:S15]  /*0a80*/  @P0 BRA `(.L_x_12) ;  /* 0x0000000000640947 */ /* 0x000fde0003800000 */
[----:B------:R-:W0:Y:S01]  /*0a90*/  F2F.F64.F32 R8, R17 ;  /* 0x0000001100087310 */ /* 0x000e220000201800 */
[----:B------:R-:W-:Y:S01]  /*0aa0*/  LOP3.LUT R0, R23, 0x1f, RZ, 0xc0, !PT ;  /* 0x0000001f17007812 */ /* 0x000fe200078ec0ff */
[----:B------:R-:W1:Y:S01]  /*0ab0*/  LDCU.64 UR4, c[0x4][0x8] ;  /* 0x01000100ff0477ac */ /* 0x000e620008000a00 */
[----:B------:R-:W-:-:S03]  /*0ac0*/  MOV R3, 0x0 ;  /* 0x0000000000037802 */ /* 0x000fc60000000f00 */
[----:B------:R-:W-:Y:S01]  /*0ad0*/  STL [R1], R0 ;  /* 0x0000000001007387 */ /* 0x000fe20000100800 */
[----:B------:R2:W3:Y:S01]  /*0ae0*/  LDC.64 R14, c[0x4][R3] ;  /* 0x01000000030e7b82 */ /* 0x0004e20000000a00 */
[----:B------:R-:W4:Y:S02]  /*0af0*/  F2F.F64.F32 R10, R18 ;  /* 0x00000012000a7310 */ /* 0x000f240000201800 */
[----:B0-----:R-:W-:Y:S06]  /*0b00*/  STL.64 [R1+0x10], R8 ;  /* 0x0000100801007387 */ /* 0x001fec0000100a00 */
[----:B------:R-:W0:Y:S01]  /*0b10*/  F2F.F64.F32 R12, R19 ;  /* 0x00000013000c7310 */ /* 0x000e220000201800 */
[----:B-1----:R-:W-:Y:S01]  /*0b20*/  IMAD.U32 R4, RZ, RZ, UR4 ;  /* 0x00000004ff047e24 */ /* 0x002fe2000f8e00ff */
[----:B------:R-:W-:Y:S01]  /*0b30*/  MOV R5, UR5 ;  /* 0x0000000500057c02 */ /* 0x000fe20008000f00 */
[----:B----4-:R-:W-:Y:S05]  /*0b40*/  STL.64 [R1+0x18], R10 ;  /* 0x0000180a01007387 */ /* 0x010fea0000100a00 */
[----:B------:R-:W1:Y:S01]  /*0b50*/  F2F.F64.F32 R6, R16 ;  /* 0x0000001000067310 */ /* 0x000e620000201800 */
[----:B0-----:R-:W-:Y:S04]  /*0b60*/  STL.64 [R1+0x20], R12 ;  /* 0x0000200c01007387 */ /* 0x001fe80000100a00 */
[----:B-1----:R0:W-:Y:S02]  /*0b70*/  STL.64 [R1+0x8], R6 ;  /* 0x0000080601007387 */ /* 0x0021e40000100a00 */
[----:B0-----:R-:W-:-:S02]  /*0b80*/  IMAD.MOV.U32 R6, RZ, RZ, R2 ;  /* 0x000000ffff067224 */ /* 0x001fc400078e0002 */
[----:B--23--:R-:W-:-:S07]  /*0b90*/  IMAD.MOV.U32 R7, RZ, RZ, R22 ;  /* 0x000000ffff077224 */ /* 0x00cfce00078e0016 */
[----:B------:R-:W-:-:S07]  /*0ba0*/  LEPC R20, `(.L_x_13) ;  /* 0x000000001014794e */ /* 0x000fce0000000000 */
[----:B------:R-:W-:Y:S05]  /*0bb0*/  CALL.ABS.NOINC R14 ;  /* 0x000000000e007343 */ /* 0x000fea0003c00000 */
.L_x_13:
[----:B------:R-:W0:Y:S01]  /*0bc0*/  S2UR UR5, SR_CgaCtaId ;  /* 0x00000000000579c3 */ /* 0x000e220000008800 */
[----:B------:R-:W-:Y:S01]  /*0bd0*/  UIADD3 UR4, UPT, UPT, UR36, 0x300, URZ ;  /* 0x0000030024047890 */ /* 0x000fe2000fffe0ff */
[----:B------:R-:W-:-:S04]  /*0be0*/  SHF.L.U32 R0, R23, 0x4, RZ ;  /* 0x0000000417007819 */ /* 0x000fc800000006ff */
[----:B------:R-:W-:Y:S01]  /*0bf0*/  LOP3.LUT R0, R0, 0x1f0, RZ, 0xc0, !PT ;  /* 0x000001f000007812 */ /* 0x000fe200078ec0ff */
[----:B0-----:R-:W-:-:S09]  /*0c00*/  ULEA UR4, UR5, UR4, 0x18 ;  /* 0x0000000405047291 */ /* 0x001fd2000f8ec0ff */
[----:B------:R0:W-:Y:S03]  /*0c10*/  STS.128 [R0+UR4], R16 ;  /* 0x0000001000007988 */ /* 0x0001e60008000c04 */
.L_x_12:
[----:B------:R-:W-:Y:S05]  /*0c20*/  WARPSYNC.ALL ;  /* 0x0000000000007948 */ /* 0x000fea0003800000 */
[----:B------:R-:W-:Y:S01]  /*0c30*/  BAR.SYNC.DEFER_BLOCKING 0x0 ;  /* 0x0000000000007b1d */ /* 0x000fe20000010000 */
[----:B------:R-:W-:-:S13]  /*0c40*/  ISETP.NE.AND P0, PT, R23, RZ, PT ;  /* 0x000000ff1700720c */ /* 0x000fda0003f05270 */
[----:B------:R-:W-:Y:S05]  /*0c50*/  @P0 EXIT ;  /* 0x000000000000094d */ /* 0x000fea0003800000 */
[----:B0-----:R-:W-:Y:S01]  /*0c60*/  MOV R0, 0x0 ;  /* 0x0000000000007802 */ /* 0x001fe20000000f00 */
[----:B------:R-:W0:Y:S01]  /*0c70*/  LDCU.64 UR4, c[0x4][0x10] ;  /* 0x01000200ff0477ac */ /* 0x000e220008000a00 */
[----:B------:R-:W-:Y:S02]  /*0c80*/  CS2R R6, SRZ ;  /* 0x0000000000067805 */ /* 0x000fe4000001ff00 */
[----:B------:R1:W2:Y:S01]  /*0c90*/  LDC.64 R8, c[0x4][R0] ;  /* 0x0100000000087b82 */ /* 0x0002a20000000a00 */
[----:B0-----:R-:W-:Y:S02]  /*0ca0*/  IMAD.U32 R4, RZ, RZ, UR4 ;  /* 0x00000004ff047e24 */ /* 0x001fe4000f8e00ff */
[----:B-1----:R-:W-:-:S07]  /*0cb0*/  IMAD.U32 R5, RZ, RZ, UR5 ;  /* 0x00000005ff057e24 */ /* 0x002fce000f8e00ff */
[----:B------:R-:W-:-:S07]  /*0cc0*/  LEPC R20, `(.L_x_14) ;  /* 0x000000001014794e */ /* 0x000fce0000000000 */
[----:B--2---:R-:W-:Y:S05]  /*0cd0*/  CALL.ABS.NOINC R8 ;  /* 0x0000000008007343 */ /* 0x004fea0003c00000 */
.L_x_14:
[----:B------:R-:W0:Y:S01]  /*0ce0*/  S2UR UR5, SR_CgaCtaId ;  /* 0x00000000000579c3 */ /* 0x000e220000008800 */
[----:B------:R-:W-:Y:S01]  /*0cf0*/  UMOV UR4, 0x400 ;  /* 0x0000040000047882 */ /* 0x000fe20000000000 */
[----:B------:R-:W-:Y:S01]  /*0d00*/  BSSY.RECONVERGENT B6, `(.L_x_15) ;  /* 0x00000a2000067945 */ /* 0x000fe20003800200 */
[----:B------:R-:W-:Y:S01]  /*0d10*/  UIADD3 UR4, UPT, UPT, UR4, 0x300, URZ ;  /* 0x0000030004047890 */ /* 0x000fe2000fffe0ff */
[----:B------:R-:W-:-:S03]  /*0d20*/  MOV R16, RZ ;  /* 0x000000ff00107202 */ /* 0x000fc60000000f00 */
[----:B0-----:R-:W-:-:S04]  /*0d30*/  ULEA UR4, UR5, UR4, 0x18 ;  /* 0x0000000405047291 */ /* 0x001fc8000f8ec0ff */
[----:B------:R-:W-:-:S06]  /*0d40*/  UIADD3 UR4, UPT, UPT, UR4, 0x40, URZ ;  /* 0x0000004004047890 */ /* 0x000fcc000fffe0ff */
[----:B------:R-:W-:-:S07]  /*0d50*/  IMAD.U32 R18, RZ, RZ, UR4 ;  /* 0x00000004ff127e24 */ /* 0x000fce000f8e00ff */
.L_x_24:
[----:B------:R-:W0:Y:S01]  /*0d60*/  LDS.128 R4, [R18+-0x40] ;  /* 0xffffc00012047984 */ /* 0x000e220000000c00 */
[----:B------:R-:W-:Y:S01]  /*0d70*/  MOV R17, 0x0 ;  /* 0x0000000000117802 */ /* 0x000fe20000000f00 */
[----:B------:R-:W1:Y:S02]  /*0d80*/  LDCU.64 UR4, c[0x4][0x18] ;  /* 0x01000300ff0477ac */ /* 0x000e640008000a00 */
[----:B------:R2:W-:Y:S01]  /*0d90*/  STL [R1], R16 ;  /* 0x0000001001007387 */ /* 0x0005e20000100800 */
[----:B------:R2:W3:Y:S01]  /*0da0*/  LDC.64 R24, c[0x4][R17] ;  /* 0x0100000011187b82 */ /* 0x0004e20000000a00 */
[----:B0-----:R1:W0:Y:S08]  /*0db0*/  F2F.F64.F32 R8, R4 ;  /* 0x0000000400087310 */ /* 0x0012300000201800 */
[----:B------:R4:W5:Y:S01]  /*0dc0*/  F2F.F64.F32 R10, R5 ;  /* 0x00000005000a7310 */ /* 0x0009620000201800 */
[----:B-1----:R-:W-:Y:S01]  /*0dd0*/  IMAD.U32 R4, RZ, RZ, UR4 ;  /* 0x00000004ff047e24 */ /* 0x002fe2000f8e00ff */
[----:B0-----:R2:W-:Y:S06]  /*0de0*/  STL.64 [R1+0x8], R8 ;  /* 0x0000080801007387 */ /* 0x0015ec0000100a00 */
[----:B------:R0:W1:Y:S01]  /*0df0*/  F2F.F64.F32 R12, R6 ;  /* 0x00000006000c7310 */ /* 0x0000620000201800 */
[----:B----4-:R-:W-:Y:S01]  /*0e00*/  MOV R5, UR5 ;  /* 0x0000000500057c02 */ /* 0x010fe20008000f00 */
[----:B-----5:R2:W-:Y:S06]  /*0e10*/  STL.64 [R1+0x10], R10 ;  /* 0x0000100a01007387 */ /* 0x0205ec0000100a00 */
[----:B------:R4:W5:Y:S01]  /*0e20*/  F2F.F64.F32 R14, R7 ;  /* 0x00000007000e7310 */ /* 0x0009620000201800 */
[----:B0-----:R-:W-:Y:S01]  /*0e30*/  IMAD.MOV.U32 R6, RZ, RZ, R2 ;  /* 0x000000ffff067224 */ /* 0x001fe200078e0002 */
[----:B-1----:R2:W-:Y:S01]  /*0e40*/  STL.64 [R1+0x18], R12 ;  /* 0x0000180c01007387 */ /* 0x0025e20000100a00 */
[----:B----4-:R-:W-:-:S03]  /*0e50*/  IMAD.MOV.U32 R7, RZ, RZ, R22 ;  /* 0x000000ffff077224 */ /* 0x010fc600078e0016 */
[----:B---3-5:R2:W-:Y:S04]  /*0e60*/  STL.64 [R1+0x20], R14 ;  /* 0x0000200e01007387 */ /* 0x0285e80000100a00 */
[----:B------:R-:W-:-:S07]  /*0e70*/  LEPC R20, `(.L_x_16) ;  /* 0x000000001014794e */ /* 0x000fce0000000000 */
[----:B--2---:R-:W-:Y:S05]  /*0e80*/  CALL.ABS.NOINC R24 ;  /* 0x0000000018007343 */ /* 0x004fea0003c00000 */
.L_x_16:
[----:B------:R-:W0:Y:S01]  /*0e90*/  LDS.128 R4, [R18+-0x30] ;  /* 0xffffd00012047984 */ /* 0x000e220000000c00 */
[----:B------:R-:W-:Y:S01]  /*0ea0*/  IADD3 R0, PT, PT, R16, 0x1, RZ ;  /* 0x0000000110007810 */ /* 0x000fe20007ffe0ff */
[----:B------:R1:W2:Y:S01]  /*0eb0*/  LDC.64 R24, c[0x4][R17] ;  /* 0x0100000011187b82 */ /* 0x0002a20000000a00 */
[----:B------:R-:W3:Y:S03]  /*0ec0*/  LDCU.64 UR4, c[0x4][0x18] ;  /* 0x01000300ff0477ac */ /* 0x000ee60008000a00 */
[----:B------:R1:W-:Y:S01]  /*0ed0*/  STL [R1], R0 ;  /* 0x0000000001007387 */ /* 0x0003e20000100800 */
[----:B0-----:R3:W0:Y:S08]  /*0ee0*/  F2F.F64.F32 R8, R4 ;  /* 0x0000000400087310 */ /* 0x0016300000201800 */
[----:B------:R4:W5:Y:S01]  /*0ef0*/  F2F.F64.F32 R10, R5 ;  /* 0x00000005000a7310 */ /* 0x0009620000201800 */
[----:B---3--:R-:W-:Y:S01]  /*0f00*/  IMAD.U32 R4, RZ, RZ, UR4 ;  /* 0x00000004ff047e24 */ /* 0x008fe2000f8e00ff */
[----:B0-----:R1:W-:Y:S06]  /*0f10*/  STL.64 [R1+0x8], R8 ;  /* 0x0000080801007387 */ /* 0x0013ec0000100a00 */
[----:B------:R0:W3:Y:S01]  /*0f20*/  F2F.F64.F32 R12, R6 ;  /* 0x00000006000c7310 */ /* 0x0000e20000201800 */
[----:B----4-:R-:W-:Y:S01]  /*0f30*/  IMAD.U32 R5, RZ, RZ, UR5 ;  /* 0x00000005ff057e24 */ /* 0x010fe2000f8e00ff */
[----:B-----5:R1:W-:Y:S06]  /*0f40*/  STL.64 [R1+0x10], R10 ;  /* 0x0000100a01007387 */ /* 0x0203ec0000100a00 */
[----:B------:R4:W5:Y:S01]  /*0f50*/  F2F.F64.F32 R14, R7 ;  /* 0x00000007000e7310 */ /* 0x0009620000201800 */
[----:B0-----:R-:W-:Y:S01]  /*0f60*/  MOV R6, R2 ;  /* 0x0000000200067202 */ /* 0x001fe20000000f00 */
[----:B---3--:R1:W-:Y:S01]  /*0f70*/  STL.64 [R1+0x18], R12 ;  /* 0x0000180c01007387 */ /* 0x0083e20000100a00 */
[----:B----4-:R-:W-:-:S03]  /*0f80*/  IMAD.MOV.U32 R7, RZ, RZ, R22 ;  /* 0x000000ffff077224 */ /* 0x010fc600078e0016 */
[----:B--2--5:R1:W-:Y:S04]  /*0f90*/  STL.64 [R1+0x20], R14 ;  /* 0x0000200e01007387 */ /* 0x0243e80000100a00 */
[----:B------:R-:W-:-:S07]  /*0fa0*/  LEPC R20, `(.L_x_17) ;  /* 0x000000001014794e */ /* 0x000fce0000000000 */
[----:B-1----:R-:W-:Y:S05]  /*0fb0*/  CALL.ABS.NOINC R24 ;  /* 0x0000000018007343 */ /* 0x002fea0003c00000 */
.L_x_17:
[----:B------:R-:W0:Y:S01]  /*0fc0*/  LDS.128 R4, [R18+-0x20] ;  /* 0xffffe00012047984 */ /* 0x000e220000000c00 */
[----:B------:R-:W-:Y:S01]  /*0fd0*/  VIADD R0, R16, 0x2 ;  /* 0x0000000210007836 */ /* 0x000fe20000000000 */
[----:B------:R1:W2:Y:S01]  /*0fe0*/  LDC.64 R24, c[0x4][R17] ;  /* 0x0100000011187b82 */ /* 0x0002a20000000a00 */
[----:B------:R-:W3:Y:S03]  /*0ff0*/  LDCU.64 UR4, c[0x4][0x18] ;  /* 0x01000300ff0477ac */ /* 0x000ee60008000a00 */
[----:B------:R1:W-:Y:S01]  /*1000*/  STL [R1], R0 ;  /* 0x0000000001007387 */ /* 0x0003e20000100800 */
[----:B0-----:R3:W0:Y:S08]  /*1010*/  F2F.F64.F32 R8, R4 ;  /* 0x0000000400087310 */ /* 0x0016300000201800 */
[----:B------:R4:W5:Y:S01]  /*1020*/  F2F.F64.F32 R10, R5 ;  /* 0x00000005000a7310 */ /* 0x0009620000201800 */
[----:B---3--:R-:W-:Y:S01]  /*1030*/  MOV R4, UR4 ;  /* 0x0000000400047c02 */ /* 0x008fe20008000f00 */
[----:B0-----:R1:W-:Y:S06]  /*1040*/  STL.64 [R1+0x8], R8 ;  /* 0x0000080801007387 */ /* 0x0013ec0000100a00 */
[----:B------:R0:W3:Y:S01]  /*1050*/  F2F.F64.F32 R12, R6 ;  /* 0x00000006000c7310 */ /* 0x0000e20000201800 */
[----:B----4-:R-:W-:Y:S01]  /*1060*/  IMAD.U32 R5, RZ, RZ, UR5 ;  /* 0x00000005ff057e24 */ /* 0x010fe2000f8e00ff */
[----:B-----5:R1:W-:Y:S06]  /*1070*/  STL.64 [R1+0x10], R10 ;  /* 0x0000100a01007387 */ /* 0x0203ec0000100a00 */
[----:B------:R4:W5:Y:S01]  /*1080*/  F2F.F64.F32 R14, R7 ;  /* 0x00000007000e7310 */ /* 0x0009620000201800 */
[----:B0-----:R-:W-:Y:S01]  /*1090*/  IMAD.MOV.U32 R6, RZ, RZ, R2 ;  /* 0x000000ffff067224 */ /* 0x001fe200078e0002 */
[----:B---3--:R1:W-:Y:S01]  /*10a0*/  STL.64 [R1+0x18], R12 ;  /* 0x0000180c01007387 */ /* 0x0083e20000100a00 */
[----:B----4-:R-:W-:-:S03]  /*10b0*/  MOV R7, R22 ;  /* 0x0000001600077202 */ /* 0x010fc60000000f00 */
[----:B--2--5:R1:W-:Y:S04]  /*10c0*/  STL.64 [R1+0x20], R14 ;  /* 0x0000200e01007387 */ /* 0x0243e80000100a00 */
[----:B------:R-:W-:-:S07]  /*10d0*/  LEPC R20, `(.L_x_18) ;  /* 0x000000001014794e */ /* 0x000fce0000000000 */
[----:B-1----:R-:W-:Y:S05]  /*10e0*/  CALL.ABS.NOINC R24 ;  /* 0x0000000018007343 */ /* 0x002fea0003c00000 */
.L_x_18:
[----:B------:R-:W0:Y:S01]  /*10f0*/  LDS.128 R4, [R18+-0x10] ;  /* 0xfffff00012047984 */ /* 0x000e220000000c00 */
[----:B------:R-:W-:Y:S01]  /*1100*/  VIADD R0, R16, 0x3 ;  /* 0x0000000310007836 */ /* 0x000fe20000000000 */
        /* <DEDUP_REMOVED lines=8> */
[----:B----4-:R-:W-:Y:S01]  /*1190*/  MOV R5, UR5 ;  /* 0x0000000500057c02 */ /* 0x010fe20008000f00 */
[----:B-----5:R1:W-:Y:S06]  /*11a0*/  STL.64 [R1+0x10], R10 ;  /* 0x0000100a01007387 */ /* 0x0203ec0000100a00 */
[----:B------:R4:W5:Y:S01]  /*11b0*/  F2F.F64.F32 R14, R7 ;  /* 0x00000007000e7310 */ /* 0x0009620000201800 */
[----:B0-----:R-:W-:Y:S01]  /*11c0*/  IMAD.MOV.U32 R6, RZ, RZ, R2 ;  /* 0x000000ffff067224 */ /* 0x001fe200078e0002 */
[----:B---3--:R1:W-:Y:S01]  /*11d0*/  STL.64 [R1+0x18], R12 ;  /* 0x0000180c01007387 */ /* 0x0083e20000100a00 */
[----:B----4-:R-:W-:-:S03]  /*11e0*/  IMAD.MOV.U32 R7, RZ, RZ, R22 ;  /* 0x000000ffff077224 */ /* 0x010fc600078e0016 */
[----:B--2--5:R1:W-:Y:S04]  /*11f0*/  STL.64 [R1+0x20], R14 ;  /* 0x0000200e01007387 */ /* 0x0243e80000100a00 */
[----:B------:R-:W-:-:S07]  /*1200*/  LEPC R20, `(.L_x_19) ;  /* 0x000000001014794e */ /* 0x000fce0000000000 */
[----:B-1----:R-:W-:Y:S05]  /*1210*/  CALL.ABS.NOINC R24 ;  /* 0x0000000018007343 */ /* 0x002fea0003c00000 */
.L_x_19:
[----:B------:R-:W0:Y:S01]  /*1220*/  LDS.128 R4, [R18] ;  /* 0x0000000012047984 */ /* 0x000e220000000c00 */
        /* <DEDUP_REMOVED lines=18> */
.L_x_20:
[----:B------:R-:W0:Y:S01]  /*1350*/  LDS.128 R4, [R18+0x10] ;  /* 0x0000100012047984 */ /* 0x000e220000000c00 */
        /* <DEDUP_REMOVED lines=18> */
.L_x_21:
[----:B------:R-:W0:Y:S01]  /*1480*/  LDS.128 R4, [R18+0x20] ;  /* 0x0000200012047984 */ /* 0x000e220000000c00 */
        /* <DEDUP_REMOVED lines=18> */
.L_x_22:
[----:B------:R-:W0:Y:S01]  /*15b0*/  LDS.128 R4, [R18+0x30] ;  /* 0x0000300012047984 */ /* 0x000e220000000c00 */
        /* <DEDUP_REMOVED lines=18> */
.L_x_23:
[----:B------:R-:W-:Y:S01]  /*16e0*/  VIADD R16, R16, 0x8 ;  /* 0x0000000810107836 */ /* 0x000fe20000000000 */
[----:B------:R-:W-:-:S04]  /*16f0*/  IADD3 R18, PT, PT, R18, 0x80, RZ ;  /* 0x0000008012127810 */ /* 0x000fc80007ffe0ff */
[----:B------:R-:W-:-:S13]  /*1700*/  ISETP.NE.AND P0, PT, R16, 0x20, PT ;  /* 0x000000201000780c */ /* 0x000fda0003f05270 */
[----:B------:R-:W-:Y:S05]  /*1710*/  @P0 BRA `(.L_x_24) ;  /* 0xfffffff400900947 */ /* 0x000fea000383ffff */
[----:B------:R-:W-:Y:S05]  /*1720*/  BSYNC.RECONVERGENT B6 ;  /* 0x0000000000067941 */ /* 0x000fea0003800200 */
.L_x_15:
[----:B------:R0:W1:Y:S01]  /*1730*/  LDC.64 R8, c[0x4][R17] ;  /* 0x0100000011087b82 */ /* 0x0000620000000a00 */
[----:B------:R-:W2:Y:S01]  /*1740*/  LDCU.64 UR4, c[0x4][0x20] ;  /* 0x01000400ff0477ac */ /* 0x000ea20008000a00 */
[----:B------:R-:W-:Y:S01]  /*1750*/  CS2R R6, SRZ ;  /* 0x0000000000067805 */ /* 0x000fe2000001ff00 */
[----:B--2---:R-:W-:Y:S02]  /*1760*/  IMAD.U32 R4, RZ, RZ, UR4 ;  /* 0x00000004ff047e24 */ /* 0x004fe4000f8e00ff */
[----:B0-----:R-:W-:-:S07]  /*1770*/  IMAD.U32 R5, RZ, RZ, UR5 ;  /* 0x00000005ff057e24 */ /* 0x001fce000f8e00ff */
[----:B------:R-:W-:-:S07]  /*1780*/  LEPC R20, `(.L_x_25) ;  /* 0x000000001014794e */ /* 0x000fce0000000000 */
[----:B-1----:R-:W-:Y:S05]  /*1790*/  CALL.ABS.NOINC R8 ;  /* 0x0000000008007343 */ /* 0x002fea0003c00000 */
.L_x_25:
[----:B------:R0:W1:Y:S01]  /*17a0*/  LDC.64 R8, c[0x4][R17] ;  /* 0x0100000011087b82 */ /* 0x0000620000000a00 */
[----:B------:R-:W2:Y:S01]  /*17b0*/  LDCU.64 UR4, c[0x4][0x28] ;  /* 0x01000500ff0477ac */ /* 0x000ea20008000a00 */
[----:B------:R-:W-:Y:S02]  /*17c0*/  CS2R R6, SRZ ;  /* 0x0000000000067805 */ /* 0x000fe4000001ff00 */
[----:B--2---:R-:W-:Y:S01]  /*17d0*/  MOV R4, UR4 ;  /* 0x0000000400047c02 */ /* 0x004fe20008000f00 */
[----:B0-----:R-:W-:-:S07]  /*17e0*/  IMAD.U32 R5, RZ, RZ, UR5 ;  /* 0x00000005ff057e24 */ /* 0x001fce000f8e00ff */
[----:B------:R-:W-:-:S07]  /*17f0*/  LEPC R20, `(.L_x_26) ;  /* 0x000000001014794e */ /* 0x000fce0000000000 */
[----:B-1----:R-:W-:Y:S05]  /*1800*/  CALL.ABS.NOINC R8 ;  /* 0x0000000008007343 */ /* 0x002fea0003c00000 */
.L_x_26:
[----:B------:R0:W1:Y:S01]  /*1810*/  LDC.64 R8, c[0x4][R17] ;  /* 0x0100000011087b82 */ /* 0x0000620000000a00 */
[----:B------:R-:W2:Y:S01]  /*1820*/  LDCU.64 UR4, c[0x4][0x30] ;  /* 0x01000600ff0477ac */ /* 0x000ea20008000a00 */
[----:B------:R-:W-:Y:S01]  /*1830*/  CS2R R6, SRZ ;  /* 0x0000000000067805 */ /* 0x000fe2000001ff00 */
[----:B--2---:R-:W-:Y:S01]  /*1840*/  IMAD.U32 R4, RZ, RZ, UR4 ;  /* 0x00000004ff047e24 */ /* 0x004fe2000f8e00ff */
[----:B0-----:R-:W-:-:S07]  /*1850*/  MOV R5, UR5 ;  /* 0x0000000500057c02 */ /* 0x001fce0008000f00 */
[----:B------:R-:W-:-:S07]  /*1860*/  LEPC R20, `(.L_x_27) ;  /* 0x000000001014794e */ /* 0x000fce0000000000 */
[----:B-1----:R-:W-:Y:S05]  /*1870*/  CALL.ABS.NOINC R8 ;  /* 0x0000000008007343 */ /* 0x002fea0003c00000 */
.L_x_27:
[----:B------:R-:W-:Y:S01]  /*1880*/  IMAD.MOV.U32 R8, RZ, RZ, 0x0 ;  /* 0x00000000ff087424 */ /* 0x000fe200078e00ff */
[----:B------:R0:W-:Y:S01]  /*1890*/  STL [R1], RZ ;  /* 0x000000ff01007387 */ /* 0x0001e20000100800 */
[----:B------:R-:W-:Y:S01]  /*18a0*/  IMAD.MOV.U32 R9, RZ, RZ, 0x405e0000 ;  /* 0x405e0000ff097424 */ /* 0x000fe200078e00ff */
[----:B------:R0:W1:Y:S01]  /*18b0*/  LDC.64 R10, c[0x4][R17] ;  /* 0x01000000110a7b82 */ /* 0x0000620000000a00 */
[----:B------:R-:W2:Y:S01]  /*18c0*/  LDCU.64 UR4, c[0x4][0x38] ;  /* 0x01000700ff0477ac */ /* 0x000ea20008000a00 */
[----:B------:R-:W-:Y:S01]  /*18d0*/  IMAD.MOV.U32 R6, RZ, RZ, R2 ;  /* 0x000000ffff067224 */ /* 0x000fe200078e0002 */
[----:B------:R-:W-:Y:S01]  /*18e0*/  MOV R7, R22 ;  /* 0x0000001600077202 */ /* 0x000fe20000000f00 */
[----:B------:R0:W-:Y:S01]  /*18f0*/  STL.64 [R1+0x8], R8 ;  /* 0x0000080801007387 */ /* 0x0001e20000100a00 */
[----:B--2---:R-:W-:Y:S01]  /*1900*/  MOV R4, UR4 ;  /* 0x0000000400047c02 */ /* 0x004fe20008000f00 */
[----:B0-----:R-:W-:-:S07]  /*1910*/  IMAD.U32 R5, RZ, RZ, UR5 ;  /* 0x00000005ff057e24 */ /* 0x001fce000f8e00ff */
[----:B------:R-:W-:-:S07]  /*1920*/  LEPC R20, `(.L_x_28) ;  /* 0x000000001014794e */ /* 0x000fce0000000000 */
[----:B-1----:R-:W-:Y:S05]  /*1930*/  CALL.ABS.NOINC R10 ;  /* 0x000000000a007343 */ /* 0x002fea0003c00000 */
.L_x_28:
[----:B------:R-:W-:Y:S01]  /*1940*/  IMAD.MOV.U32 R8, RZ, RZ, 0x0 ;  /* 0x00000000ff087424 */ /* 0x000fe200078e00ff */
[----:B------:R-:W-:Y:S01]  /*1950*/  MOV R0, 0x1 ;  /* 0x0000000100007802 */ /* 0x000fe20000000f00 */
[----:B------:R-:W-:Y:S01]  /*1960*/  IMAD.MOV.U32 R9, RZ, RZ, 0x40778000 ;  /* 0x40778000ff097424 */ /* 0x000fe200078e00ff */
[----:B------:R0:W1:Y:S01]  /*1970*/  LDC.64 R10, c[0x4][R17] ;  /* 0x01000000110a7b82 */ /* 0x0000620000000a00 */
[----:B------:R-:W2:Y:S01]  /*1980*/  LDCU.64 UR4, c[0x4][0x38] ;  /* 0x01000700ff0477ac */ /* 0x000ea20008000a00 */
[----:B------:R-:W-:Y:S01]  /*1990*/  MOV R6, R2 ;  /* 0x0000000200067202 */ /* 0x000fe20000000f00 */
[----:B------:R0:W-:Y:S01]  /*19a0*/  STL [R1], R0 ;  /* 0x0000000001007387 */ /* 0x0001e20000100800 */
[----:B------:R-:W-:-:S03]  /*19b0*/  IMAD.MOV.U32 R7, RZ, RZ, R22 ;  /* 0x000000ffff077224 */ /* 0x000fc600078e0016 */
[----:B------:R0:W-:Y:S01]  /*19c0*/  STL.64 [R1+0x8], R8 ;  /* 0x0000080801007387 */ /* 0x0001e20000100a00 */
[----:B--2---:R-:W-:Y:S02]  /*19d0*/  IMAD.U32 R4, RZ, RZ, UR4 ;  /* 0x00000004ff047e24 */ /* 0x004fe4000f8e00ff */
[----:B0-----:R-:W-:-:S07]  /*19e0*/  IMAD.U32 R5, RZ, RZ, UR5 ;  /* 0x00000005ff057e24 */ /* 0x001fce000f8e00ff */
[----:B------:R-:W-:-:S07]  /*19f0*/  LEPC R20, `(.L_x_29) ;  /* 0x000000001014794e */ /* 0x000fce0000000000 */
[----:B-1----:R-:W-:Y:S05]  /*1a00*/  CALL.ABS.NOINC R10 ;  /* 0x000000000a007343 */ /* 0x002fea0003c00000 */
.L_x_29:
[----:B------:R-:W-:Y:S01]  /*1a10*/  IMAD.MOV.U32 R8, RZ, RZ, 0x0 ;  /* 0x00000000ff087424 */ /* 0x000fe200078e00ff */
[----:B------:R-:W-:Y:S01]  /*1a20*/  MOV R9, 0x4083c000 ;  /* 0x4083c00000097802 */ /* 0x000fe20000000f00 */
[----:B------:R-:W-:Y:S01]  /*1a30*/  IMAD.MOV.U32 R0, RZ, RZ, 0x2 ;  /* 0x00000002ff007424 */ /* 0x000fe200078e00ff */
[----:B------:R0:W1:Y:S01]  /*1a40*/  LDC.64 R10, c[0x4][R17] ;  /* 0x01000000110a7b82 */ /* 0x0000620000000a00 */
[----:B------:R-:W2:Y:S01]  /*1a50*/  LDCU.64 UR4, c[0x4][0x38] ;  /* 0x01000700ff0477ac */ /* 0x000ea20008000a00 */
[----:B------:R-:W-:Y:S01]  /*1a60*/  IMAD.MOV.U32 R6, RZ, RZ, R2 ;  /* 0x000000ffff067224 */ /* 0x000fe200078e0002 */
[----:B------:R0:W-:Y:S01]  /*1a70*/  STL.64 [R1+0x8], R8 ;  /* 0x0000080801007387 */ /* 0x0001e20000100a00 */
[----:B------:R-:W-:-:S03]  /*1a80*/  IMAD.MOV.U32 R7, RZ, RZ, R22 ;  /* 0x000000ffff077224 */ /* 0x000fc600078e0016 */
[----:B------:R0:W-:Y:S01]  /*1a90*/  STL [R1], R0 ;  /* 0x0000000001007387 */ /* 0x0001e20000100800 */
[----:B--2---:R-:W-:Y:S01]  /*1aa0*/  IMAD.U32 R4, RZ, RZ, UR4 ;  /* 0x00000004ff047e24 */ /* 0x004fe2000f8e00ff */
[----:B0-----:R-:W-:-:S07]  /*1ab0*/  MOV R5, UR5 ;  /* 0x0000000500057c02 */ /* 0x001fce0008000f00 */
[----:B------:R-:W-:-:S07]  /*1ac0*/  LEPC R20, `(.L_x_30) ;  /* 0x000000001014794e */ /* 0x000fce0000000000 */
[----:B-1----:R-:W-:Y:S05]  /*1ad0*/  CALL.ABS.NOINC R10 ;  /* 0x000000000a007343 */ /* 0x002fea0003c00000 */
.L_x_30:
[----:B------:R-:W-:Y:S01]  /*1ae0*/  MOV R8, 0x0 ;  /* 0x0000000000087802 */ /* 0x000fe20000000f00 */
[----:B------:R-:W-:Y:S01]  /*1af0*/  IMAD.MOV.U32 R9, RZ, RZ, 0x408bc000 ;  /* 0x408bc000ff097424 */ /* 0x000fe200078e00ff */
[----:B------:R0:W1:Y:S01]  /*1b00*/  LDC.64 R10, c[0x4][R17] ;  /* 0x01000000110a7b82 */ /* 0x0000620000000a00 */
[----:B------:R-:W-:Y:S01]  /*1b10*/  IMAD.MOV.U32 R0, RZ, RZ, 0x3 ;  /* 0x00000003ff007424 */ /* 0x000fe200078e00ff */
[----:B------:R-:W2:Y:S01]  /*1b20*/  LDCU.64 UR4, c[0x4][0x38] ;  /* 0x01000700ff0477ac */ /* 0x000ea20008000a00 */
[----:B------:R-:W-:Y:S01]  /*1b30*/  IMAD.MOV.U32 R6, RZ, RZ, R2 ;  /* 0x000000ffff067224 */ /* 0x000fe200078e0002 */
[----:B------:R0:W-:Y:S01]  /*1b40*/  STL.64 [R1+0x8], R8 ;  /* 0x0000080801007387 */ /* 0x0001e20000100a00 */
[----:B------:R-:W-:-:S03]  /*1b50*/  MOV R7, R22 ;  /* 0x0000001600077202 */ /* 0x000fc60000000f00 */
[----:B------:R0:W-:Y:S01]  /*1b60*/  STL [R1], R0 ;  /* 0x0000000001007387 */ /* 0x0001e20000100800 */
[----:B--2---:R-:W-:Y:S01]  /*1b70*/  MOV R4, UR4 ;  /* 0x0000000400047c02 */ /* 0x004fe20008000f00 */
[----:B0-----:R-:W-:-:S07]  /*1b80*/  IMAD.U32 R5, RZ, RZ, UR5 ;  /* 0x00000005ff057e24 */ /* 0x001fce000f8e00ff */
[----:B------:R-:W-:-:S07]  /*1b90*/  LEPC R20, `(.L_x_31) ;  /* 0x000000001014794e */ /* 0x000fce0000000000 */
[----:B-1----:R-:W-:Y:S05]  /*1ba0*/  CALL.ABS.NOINC R10 ;  /* 0x000000000a007343 */ /* 0x002fea0003c00000 */
.L_x_31:
        /* <DEDUP_REMOVED lines=13> */
.L_x_32:
        /* <DEDUP_REMOVED lines=13> */
.L_x_33:
        /* <DEDUP_REMOVED lines=13> */
.L_x_34:
        /* <DEDUP_REMOVED lines=13> */
.L_x_35:
        /* <DEDUP_REMOVED lines=13> */
.L_x_36:
        /* <DEDUP_REMOVED lines=13> */
.L_x_37:
        /* <DEDUP_REMOVED lines=13> */
.L_x_38:
        /* <DEDUP_REMOVED lines=13> */
.L_x_39:
        /* <DEDUP_REMOVED lines=13> */
.L_x_40:
        /* <DEDUP_REMOVED lines=13> */
.L_x_41:
        /* <DEDUP_REMOVED lines=13> */
.L_x_42:
[----:B------:R-:W-:Y:S01]  /*24a0*/  MOV R8, 0x0 ;  /* 0x0000000000087802 */ /* 0x000fe20000000f00 */
[----:B------:R-:W-:Y:S01]  /*24b0*/  IMAD.MOV.U32 R9, RZ, RZ, 0x40aef000 ;  /* 0x40aef000ff097424 */ /* 0x000fe200078e00ff */
[----:B------:R-:W-:Y:S01]  /*24c0*/  MOV R0, 0xf ;  /* 0x0000000f00007802 */ /* 0x000fe20000000f00 */
[----:B------:R0:W1:Y:S01]  /*24d0*/  LDC.64 R10, c[0x4][R17] ;  /* 0x01000000110a7b82 */ /* 0x0000620000000a00 */
[----:B------:R-:W2:Y:S01]  /*24e0*/  LDCU.64 UR4, c[0x4][0x38] ;  /* 0x01000700ff0477ac */ /* 0x000ea20008000a00 */
[----:B------:R-:W-:Y:S01]  /*24f0*/  IMAD.MOV.U32 R6, RZ, RZ, R2 ;  /* 0x000000ffff067224 */ /* 0x000fe200078e0002 */
[----:B------:R0:W-:Y:S01]  /*2500*/  STL.64 [R1+0x8], R8 ;  /* 0x0000080801007387 */ /* 0x0001e20000100a00 */
[----:B------:R-:W-:-:S03]  /*2510*/  MOV R7, R22 ;  /* 0x0000001600077202 */ /* 0x000fc60000000f00 */
[----:B------:R0:W-:Y:S01]  /*2520*/  STL [R1], R0 ;  /* 0x0000000001007387 */ /* 0x0001e20000100800 */
[----:B--2---:R-:W-:Y:S01]  /*2530*/  IMAD.U32 R4, RZ, RZ, UR4 ;  /* 0x00000004ff047e24 */ /* 0x004fe2000f8e00ff */
[----:B0-----:R-:W-:-:S07]  /*2540*/  MOV R5, UR5 ;  /* 0x0000000500057c02 */ /* 0x001fce0008000f00 */
[----:B------:R-:W-:-:S07]  /*2550*/  LEPC R20, `(.L_x_43) ;  /* 0x000000001014794e */ /* 0x000fce0000000000 */
[----:B-1----:R-:W-:Y:S05]  /*2560*/  CALL.ABS.NOINC R10 ;  /* 0x000000000a007343 */ /* 0x002fea0003c00000 */
.L_x_43:
[----:B------:R-:W-:Y:S05]  /*2570*/  EXIT ;  /* 0x000000000000794d */ /* 0x000fea0003800000 */
.L_x_44:
[----:B------:R-:W-:-:S00]  /*2580*/  BRA `(.L_x_44) ;  /* 0xfffffffc00fc7947 */ /* 0x000fc0000383ffff */
[----:B------:R-:W-:-:S00]  /*2590*/  NOP ;  /* 0x0000000000007918 */ /* 0x000fc00000000000 */
        /* <DEDUP_REMOVED lines=14> */
.L_x_45:


//--------------------- .nv.global.init           --------------------------
	.section	.nv.global.init,"aw",@progbits
.nv.global.init:
	.type		$str$6,@object
	.size		$str$6,($str$1 - $str$6)
$str$6:
        /*0000*/ 	.byte	0x52, 0x6f, 0x77, 0x20, 0x25, 0x32, 0x64, 0x20, 0x65, 0x78, 0x70, 0x65, 0x63, 0x74, 0x65, 0x64
        /*0010*/ 	.byte	0x20, 0x73, 0x75, 0x6d, 0x3a, 0x20, 0x25, 0x2e, 0x30, 0x66, 0x0a, 0x00
	.type		$str$1,@object
	.size		$str$1,($str - $str$1)
$str$1:
        /*001c*/ 	.byte	0x0a, 0x3d, 0x3d, 0x3d, 0x20, 0x4f, 0x72, 0x67, 0x61, 0x6e, 0x69, 0x7a, 0x65, 0x64, 0x20, 0x62
        /*002c*/ 	.byte	0x79, 0x20, 0x74, 0x68, 0x72, 0x65, 0x61, 0x64, 0x20, 0x3d, 0x3d, 0x3d, 0x0a, 0x00
	.type		$str,@object
	.size		$str,($str$2 - $str)
$str:
        /*003a*/ 	.byte	0x4c, 0x61, 0x6e, 0x65, 0x20, 0x25, 0x32, 0x64, 0x3a, 0x20, 0x5b, 0x25, 0x2e, 0x30, 0x66, 0x2c
        /*004a*/ 	.byte	0x20, 0x25, 0x2e, 0x30, 0x66, 0x2c, 0x20, 0x25, 0x2e, 0x30, 0x66, 0x2c, 0x20, 0x25, 0x2e, 0x30
        /*005a*/ 	.byte	0x66, 0x5d, 0x0a, 0x00
	.type		$str$2,@object
	.size		$str$2,($str$3 - $str$2)
$str$2:
        /*005e*/ 	.byte	0x54, 0x25, 0x30, 0x32, 0x64, 0x3a, 0x20, 0x5b, 0x25, 0x36, 0x2e, 0x30, 0x66, 0x2c, 0x20, 0x25
        /*006e*/ 	.byte	0x36, 0x2e, 0x30, 0x66, 0x2c, 0x20, 0x25, 0x36, 0x2e, 0x30, 0x66, 0x2c, 0x20, 0x25, 0x36, 0x2e
        /*007e*/ 	.byte	0x30, 0x66, 0x5d, 0x0a, 0x00
	.type		$str$3,@object
	.size		$str$3,($str$5 - $str$3)
$str$3:
        /*0083*/ 	.byte	0x0a, 0x3d, 0x3d, 0x3d, 0x20, 0x41, 0x74, 0x74, 0x65, 0x6d, 0x70, 0x74, 0x69, 0x6e, 0x67, 0x20
        /*0093*/ 	.byte	0x74, 0x6f, 0x20, 0x72, 0x65, 0x63, 0x6f, 0x6e, 0x73, 0x74, 0x72, 0x75, 0x63, 0x74, 0x20, 0x31
        /*00a3*/ 	.byte	0x36, 0x78, 0x38, 0x20, 0x6f, 0x75, 0x74, 0x70, 0x75, 0x74, 0x20, 0x3d, 0x3d, 0x3d, 0x0a, 0x00
	.type		$str$5,@object
	.size		$str$5,($str$4 - $str$5)
$str$5:
        /*00b3*/ 	.byte	0x57, 0x68, 0x69, 0x63, 0x68, 0x20, 0x65, 0x71, 0x75, 0x61, 0x6c, 0x73, 0x3a, 0x20, 0x72, 0x6f
        /*00c3*/ 	.byte	0x77, 0x2a, 0x31, 0x36, 0x2a, 0x31, 0x36, 0x20, 0x2b, 0x20, 0x28, 0x30, 0x2b, 0x31, 0x2b, 0x2e
        /*00d3*/ 	.byte	0x2e, 0x2e, 0x2b, 0x31, 0x35, 0x29, 0x20, 0x3d, 0x20, 0x72, 0x6f, 0x77, 0x2a, 0x32, 0x35, 0x36
        /*00e3*/ 	.byte	0x20, 0x2b, 0x20, 0x31, 0x32, 0x30, 0x0a, 0x0a, 0x00
	.type		$str$4,@object
	.size		$str$4,(.L_4 - $str$4)
$str$4:
        /*00ec*/ 	.byte	0x45, 0x78, 0x70, 0x65, 0x63, 0x74, 0x65, 0x64, 0x3a, 0x20, 0x65, 0x61, 0x63, 0x68, 0x20, 0x72
        /*00fc*/ 	.byte	0x6f, 0x77, 0x20, 0x73, 0x68, 0x6f, 0x75, 0x6c, 0x64, 0x20, 0x73, 0x75, 0x6d, 0x20, 0x74, 0x6f
        /*010c*/ 	.byte	0x20, 0x28, 0x72, 0x6f, 0x77, 0x2a, 0x31, 0x36, 0x20, 0x2b, 0x20, 0x30, 0x29, 0x20, 0x2b, 0x20
        /*011c*/ 	.byte	0x28, 0x72, 0x6f, 0x77, 0x2a, 0x31, 0x36, 0x20, 0x2b, 0x20, 0x31, 0x29, 0x20, 0x2b, 0x20, 0x2e
        /*012c*/ 	.byte	0x2e, 0x2e, 0x20, 0x2b, 0x20, 0x28, 0x72, 0x6f, 0x77, 0x2a, 0x31, 0x36, 0x20, 0x2b, 0x20, 0x31
        /*013c*/ 	.byte	0x35, 0x29, 0x0a, 0x00
.L_4:


//--------------------- .nv.shared._Z24diagnostic_mma_layout_v2v --------------------------
	.section	.nv.shared._Z24diagnostic_mma_layout_v2v,"aw",@nobits
	.sectionflags	@""
	.align	4
.nv.shared._Z24diagnostic_mma_layout_v2v:
	.zero		2304


//--------------------- .nv.shared.reserved.0     --------------------------
	.section	.nv.shared.reserved.0,"aw",@nobits
	.weak		__nv_reservedSMEM_offset_0_alias
	.size		__nv_reservedSMEM_offset_0_alias, 0, 64
	.other		__nv_reservedSMEM_offset_0_alias,@"STO_CUDA_RESERVED_SHARED STV_DEFAULT"
__nv_reservedSMEM_offset_0_alias:
	.zero		0
	.zero		64


//--------------------- .nv.constant0._Z24diagnostic_mma_layout_v2v --------------------------
	.section	.nv.constant0._Z24diagnostic_mma_layout_v2v,"a",@progbits
	.sectionflags	@""
	.align	4
.nv.constant0._Z24diagnostic_mma_layout_v2v:
	.zero		896


//--------------------- SYMBOLS --------------------------

	.type		.nv.reservedSmem.offset0,@object
	.size		.nv.reservedSmem.offset0,0x4
	.type		.nv.reservedSmem.cap,@object
	.size		.nv.reservedSmem.cap,0x4
	.type		vprintf,@function
